//
// Generated by NVIDIA NVVM Compiler
//
// Compiler Build ID: CL-36424714
// Cuda compilation tools, release 13.0, V13.0.88
// Based on NVVM 20.0.0
//

.version 9.0
.target sm_100
.address_size 64

	// .globl	_Z12calculate_piPfii
.extern .shared .align 16 .b8 partial_sum[];

.visible .entry _Z12calculate_piPfii(
	.param .u64 .ptr .align 1 _Z12calculate_piPfii_param_0,
	.param .u32 _Z12calculate_piPfii_param_1,
	.param .u32 _Z12calculate_piPfii_param_2
)
{
	.reg .pred 	%p<12>;
	.reg .b32 	%r<16>;
	.reg .b32 	%f<28>;
	.reg .b64 	%rd<44>;

	ld.param.u64 	%rd23, [_Z12calculate_piPfii_param_0];
	ld.param.u32 	%r6, [_Z12calculate_piPfii_param_1];
	ld.param.u32 	%r15, [_Z12calculate_piPfii_param_2];
	cvta.to.global.u64 	%rd1, %rd23;
	mov.u32 	%r1, %tid.x;
	shl.b32 	%r7, %r1, 2;
	mov.u32 	%r8, partial_sum;
	add.s32 	%r2, %r8, %r7;
	mov.b32 	%r9, 0;
	st.shared.u32 	[%r2], %r9;
	cvt.s64.s32 	%rd2, %r6;
	setp.ge.s32 	%p1, %r1, %r6;
	@%p1 bra 	$L__BB0_11;
	cvt.u64.u32 	%rd42, %r1;
	cvt.s64.s32 	%rd4, %r15;
	add.s64 	%rd24, %rd4, %rd42;
	max.s64 	%rd25, %rd24, %rd2;
	setp.lt.s64 	%p2, %rd24, %rd2;
	selp.u64 	%rd5, 1, 0, %p2;
	add.s64 	%rd26, %rd24, %rd5;
	sub.s64 	%rd6, %rd25, %rd26;
	or.b64  	%rd27, %rd6, %rd4;
	and.b64  	%rd28, %rd27, -4294967296;
	setp.ne.s64 	%p3, %rd28, 0;
	@%p3 bra 	$L__BB0_3;
	cvt.u32.u64 	%r10, %rd4;
	cvt.u32.u64 	%r11, %rd6;
	div.u32 	%r12, %r11, %r10;
	cvt.u64.u32 	%rd38, %r12;
	bra.uni 	$L__BB0_4;
$L__BB0_3:
	div.u64 	%rd38, %rd6, %rd4;
$L__BB0_4:
	add.s64 	%rd10, %rd38, %rd5;
	and.b64  	%rd29, %rd10, 3;
	setp.eq.s64 	%p4, %rd29, 3;
	mov.f32 	%f27, 0f00000000;
	@%p4 bra 	$L__BB0_7;
	shl.b64 	%rd30, %rd42, 2;
	add.s64 	%rd40, %rd1, %rd30;
	shl.b64 	%rd12, %rd4, 2;
	add.s64 	%rd31, %rd10, 1;
	and.b64  	%rd39, %rd31, 3;
	mov.f32 	%f27, 0f00000000;
$L__BB0_6:
	.pragma "nounroll";
	ld.global.f32 	%f11, [%rd40];
	add.f32 	%f27, %f11, %f27;
	add.s64 	%rd42, %rd42, %rd4;
	add.s64 	%rd40, %rd40, %rd12;
	add.s64 	%rd39, %rd39, -1;
	setp.ne.s64 	%p5, %rd39, 0;
	@%p5 bra 	$L__BB0_6;
$L__BB0_7:
	setp.lt.u64 	%p6, %rd10, 3;
	@%p6 bra 	$L__BB0_10;
	shl.b64 	%rd34, %rd4, 2;
$L__BB0_9:
	shl.b64 	%rd32, %rd42, 2;
	add.s64 	%rd33, %rd1, %rd32;
	ld.global.f32 	%f12, [%rd33];
	add.f32 	%f13, %f12, %f27;
	add.s64 	%rd35, %rd33, %rd34;
	ld.global.f32 	%f14, [%rd35];
	add.f32 	%f15, %f14, %f13;
	add.s64 	%rd36, %rd35, %rd34;
	ld.global.f32 	%f16, [%rd36];
	add.f32 	%f17, %f16, %f15;
	add.s64 	%rd37, %rd36, %rd34;
	ld.global.f32 	%f18, [%rd37];
	add.f32 	%f27, %f18, %f17;
	add.s64 	%rd42, %rd34, %rd42;
	setp.lt.s64 	%p7, %rd42, %rd2;
	@%p7 bra 	$L__BB0_9;
$L__BB0_10:
	st.shared.f32 	[%r2], %f27;
$L__BB0_11:
	bar.sync 	0;
	setp.lt.s32 	%p8, %r15, 2;
	@%p8 bra 	$L__BB0_15;
$L__BB0_12:
	shr.u32 	%r4, %r15, 1;
	setp.ge.u32 	%p9, %r1, %r4;
	@%p9 bra 	$L__BB0_14;
	shl.b32 	%r13, %r4, 2;
	add.s32 	%r14, %r2, %r13;
	ld.shared.f32 	%f19, [%r14];
	ld.shared.f32 	%f20, [%r2];
	add.f32 	%f21, %f19, %f20;
	st.shared.f32 	[%r2], %f21;
$L__BB0_14:
	bar.sync 	0;
	setp.gt.u32 	%p10, %r15, 3;
	mov.u32 	%r15, %r4;
	@%p10 bra 	$L__BB0_12;
$L__BB0_15:
	setp.ne.s32 	%p11, %r1, 0;
	@%p11 bra 	$L__BB0_17;
	ld.shared.f32 	%f22, [partial_sum];
	st.global.f32 	[%rd1], %f22;
$L__BB0_17:
	ret;

}
	// .globl	_Z20calculate_partial_piPfiiidl
.visible .entry _Z20calculate_partial_piPfiiidl(
	.param .u64 .ptr .align 1 _Z20calculate_partial_piPfiiidl_param_0,
	.param .u32 _Z20calculate_partial_piPfiiidl_param_1,
	.param .u32 _Z20calculate_partial_piPfiiidl_param_2,
	.param .u32 _Z20calculate_partial_piPfiiidl_param_3,
	.param .f64 _Z20calculate_partial_piPfiiidl_param_4,
	.param .u64 _Z20calculate_partial_piPfiiidl_param_5
)
{
	.reg .pred 	%p<14>;
	.reg .b32 	%r<17>;
	.reg .b32 	%f<24>;
	.reg .b64 	%rd<34>;
	.reg .b64 	%fd<39>;

	ld.param.u64 	%rd14, [_Z20calculate_partial_piPfiiidl_param_0];
	ld.param.u32 	%r7, [_Z20calculate_partial_piPfiiidl_param_2];
	ld.param.u32 	%r8, [_Z20calculate_partial_piPfiiidl_param_3];
	ld.param.f64 	%fd1, [_Z20calculate_partial_piPfiiidl_param_4];
	ld.param.u64 	%rd15, [_Z20calculate_partial_piPfiiidl_param_5];
	mov.u32 	%r1, %tid.x;
	mov.u32 	%r2, %ctaid.x;
	mad.lo.s32 	%r9, %r7, %r2, 1;
	cvt.s64.s32 	%rd1, %r9;
	mul.lo.s32 	%r10, %r8, %r1;
	cvt.s64.s32 	%rd2, %r10;
	add.s64 	%rd32, %rd1, %rd2;
	cvt.s64.s32 	%rd16, %r8;
	add.s64 	%rd4, %rd32, %rd16;
	setp.lt.s32 	%p1, %r8, 1;
	setp.lt.s64 	%p2, %rd15, %rd32;
	or.pred  	%p3, %p1, %p2;
	mov.f32 	%f23, 0f00000000;
	@%p3 bra 	$L__BB1_6;
	not.b64 	%rd17, %rd2;
	add.s64 	%rd18, %rd4, %rd17;
	sub.s64 	%rd19, %rd18, %rd1;
	sub.s64 	%rd20, %rd15, %rd32;
	min.u64 	%rd5, %rd19, %rd20;
	and.b64  	%rd21, %rd5, 3;
	setp.eq.s64 	%p4, %rd21, 3;
	mov.f32 	%f23, 0f00000000;
	@%p4 bra 	$L__BB1_4;
	add.s64 	%rd22, %rd5, 1;
	and.b64  	%rd23, %rd22, 3;
	neg.s64 	%rd30, %rd23;
	mov.f32 	%f23, 0f00000000;
$L__BB1_3:
	.pragma "nounroll";
	cvt.rn.f64.s64 	%fd2, %rd32;
	add.f64 	%fd3, %fd2, 0dBFE0000000000000;
	mul.f64 	%fd4, %fd1, %fd3;
	fma.rn.f64 	%fd5, %fd4, %fd4, 0d3FF0000000000000;
	mov.f64 	%fd6, 0d4010000000000000;
	div.rn.f64 	%fd7, %fd6, %fd5;
	cvt.f64.f32 	%fd8, %f23;
	add.f64 	%fd9, %fd7, %fd8;
	cvt.rn.f32.f64 	%f23, %fd9;
	add.s64 	%rd32, %rd32, 1;
	add.s64 	%rd30, %rd30, 1;
	setp.ne.s64 	%p5, %rd30, 0;
	@%p5 bra 	$L__BB1_3;
$L__BB1_4:
	setp.lt.u64 	%p6, %rd5, 3;
	@%p6 bra 	$L__BB1_6;
$L__BB1_5:
	cvt.rn.f64.s64 	%fd10, %rd32;
	add.f64 	%fd11, %fd10, 0dBFE0000000000000;
	mul.f64 	%fd12, %fd1, %fd11;
	fma.rn.f64 	%fd13, %fd12, %fd12, 0d3FF0000000000000;
	mov.f64 	%fd14, 0d4010000000000000;
	div.rn.f64 	%fd15, %fd14, %fd13;
	cvt.f64.f32 	%fd16, %f23;
	add.f64 	%fd17, %fd15, %fd16;
	cvt.rn.f32.f64 	%f12, %fd17;
	add.s64 	%rd24, %rd32, 1;
	cvt.rn.f64.s64 	%fd18, %rd24;
	add.f64 	%fd19, %fd18, 0dBFE0000000000000;
	mul.f64 	%fd20, %fd1, %fd19;
	fma.rn.f64 	%fd21, %fd20, %fd20, 0d3FF0000000000000;
	div.rn.f64 	%fd22, %fd14, %fd21;
	cvt.f64.f32 	%fd23, %f12;
	add.f64 	%fd24, %fd22, %fd23;
	cvt.rn.f32.f64 	%f13, %fd24;
	add.s64 	%rd25, %rd32, 2;
	cvt.rn.f64.s64 	%fd25, %rd25;
	add.f64 	%fd26, %fd25, 0dBFE0000000000000;
	mul.f64 	%fd27, %fd1, %fd26;
	fma.rn.f64 	%fd28, %fd27, %fd27, 0d3FF0000000000000;
	div.rn.f64 	%fd29, %fd14, %fd28;
	cvt.f64.f32 	%fd30, %f13;
	add.f64 	%fd31, %fd29, %fd30;
	cvt.rn.f32.f64 	%f14, %fd31;
	add.s64 	%rd26, %rd32, 3;
	cvt.rn.f64.s64 	%fd32, %rd26;
	add.f64 	%fd33, %fd32, 0dBFE0000000000000;
	mul.f64 	%fd34, %fd1, %fd33;
	fma.rn.f64 	%fd35, %fd34, %fd34, 0d3FF0000000000000;
	div.rn.f64 	%fd36, %fd14, %fd35;
	cvt.f64.f32 	%fd37, %f14;
	add.f64 	%fd38, %fd36, %fd37;
	cvt.rn.f32.f64 	%f23, %fd38;
	add.s64 	%rd32, %rd32, 4;
	setp.lt.s64 	%p7, %rd32, %rd4;
	setp.lt.s64 	%p8, %rd26, %rd15;
	and.pred  	%p9, %p7, %p8;
	@%p9 bra 	$L__BB1_5;
$L__BB1_6:
	shl.b32 	%r11, %r1, 2;
	mov.u32 	%r12, partial_sum;
	add.s32 	%r3, %r12, %r11;
	st.shared.f32 	[%r3], %f23;
	shl.b32 	%r13, %r8, 1;
	div.s32 	%r16, %r7, %r13;
	bar.sync 	0;
	setp.lt.s32 	%p10, %r16, 1;
	@%p10 bra 	$L__BB1_10;
$L__BB1_7:
	setp.ge.u32 	%p11, %r1, %r16;
	@%p11 bra 	$L__BB1_9;
	shl.b32 	%r14, %r16, 2;
	add.s32 	%r15, %r3, %r14;
	ld.shared.f32 	%f15, [%r15];
	ld.shared.f32 	%f16, [%r3];
	add.f32 	%f17, %f15, %f16;
	st.shared.f32 	[%r3], %f17;
$L__BB1_9:
	bar.sync 	0;
	shr.u32 	%r6, %r16, 1;
	setp.gt.u32 	%p12, %r16, 1;
	mov.u32 	%r16, %r6;
	@%p12 bra 	$L__BB1_7;
$L__BB1_10:
	setp.ne.s32 	%p13, %r1, 0;
	@%p13 bra 	$L__BB1_12;
	ld.shared.f32 	%f18, [partial_sum];
	cvta.to.global.u64 	%rd27, %rd14;
	mul.wide.u32 	%rd28, %r2, 4;
	add.s64 	%rd29, %rd27, %rd28;
	st.global.f32 	[%rd29], %f18;
$L__BB1_12:
	ret;

}


// ===== COMPILED SASS (sm_100) =====

	.target	sm_100

	.elftype	@"ET_EXEC"


//--------------------- .note.nv.tkinfo           --------------------------
	.section	.note.nv.tkinfo,"",@"SHT_NOTE"
	.sectionflags	@"SHF_NOTE_NV_TKINFO"
	.tkinfo
        /*0018*/ 	.word	0x00000002
        /*0030*/ 	.string	""
        /*0030*/ 	.string	"ptxas"
        /*0030*/ 	.string	"Cuda compilation tools, release 13.0, V13.0.88"
        /*0030*/ 	.string	"Build cuda_13.0.r13.0/compiler.36424714_0"
        /*0030*/ 	.string	"-arch sm_100 -m 64 "



//--------------------- .note.nv.cuinfo           --------------------------
	.section	.note.nv.cuinfo,"",@"SHT_NOTE"
	.sectionflags	@"SHF_NOTE_NV_CUINFO"
        /*0018*/ 	.short	0x0002
        /*001a*/ 	.short	0x0064
        /*001c*/ 	.short	0x0082
	.zero		2


//--------------------- .nv.info                  --------------------------
	.section	.nv.info,"",@"SHT_CUDA_INFO"
	.align	4


	//----- nvinfo : EIATTR_REGCOUNT
	.align		4
        /*0000*/ 	.byte	0x04, 0x2f
        /*0002*/ 	.short	(.L_1 - .L_0)
	.align		4
.L_0:
        /*0004*/ 	.word	index@(_Z12calculate_piPfii)
        /*0008*/ 	.word	0x00000018


	//----- nvinfo : EIATTR_FRAME_SIZE
	.align		4
.L_1:
        /*000c*/ 	.byte	0x04, 0x11
        /*000e*/ 	.short	(.L_3 - .L_2)
	.align		4
.L_2:
        /*0010*/ 	.word	index@($__internal_1_$__cuda_sm20_div_u64)
        /*0014*/ 	.word	0x00000000


	//----- nvinfo : EIATTR_FRAME_SIZE
	.align		4
.L_3:
        /*0018*/ 	.byte	0x04, 0x11
        /*001a*/ 	.short	(.L_5 - .L_4)
	.align		4
.L_4:
        /*001c*/ 	.word	index@(_Z12calculate_piPfii)
        /*0020*/ 	.word	0x00000000


	//----- nvinfo : EIATTR_REGCOUNT
	.align		4
.L_5:
        /*0024*/ 	.byte	0x04, 0x2f
        /*0026*/ 	.short	(.L_7 - .L_6)
	.align		4
.L_6:
        /*0028*/ 	.word	index@(_Z20calculate_partial_piPfiiidl)
        /*002c*/ 	.word	0x00000022


	//----- nvinfo : EIATTR_FRAME_SIZE
	.align		4
.L_7:
        /*0030*/ 	.byte	0x04, 0x11
        /*0032*/ 	.short	(.L_9 - .L_8)
	.align		4
.L_8:
        /*0034*/ 	.word	index@($__internal_0_$__cuda_sm20_div_rn_f64_full)
        /*0038*/ 	.word	0x00000000


	//----- nvinfo : EIATTR_FRAME_SIZE
	.align		4
.L_9:
        /*003c*/ 	.byte	0x04, 0x11
        /*003e*/ 	.short	(.L_11 - .L_10)
	.align		4
.L_10:
        /*0040*/ 	.word	index@(_Z20calculate_partial_piPfiiidl)
        /*0044*/ 	.word	0x00000000


	//----- nvinfo : EIATTR_MIN_STACK_SIZE
	.align		4
.L_11:
        /*0048*/ 	.byte	0x04, 0x12
        /*004a*/ 	.short	(.L_13 - .L_12)
	.align		4
.L_12:
        /*004c*/ 	.word	index@(_Z20calculate_partial_piPfiiidl)
        /*0050*/ 	.word	0x00000000


	//----- nvinfo : EIATTR_MIN_STACK_SIZE
	.align		4
.L_13:
        /*0054*/ 	.byte	0x04, 0x12
        /*0056*/ 	.short	(.L_15 - .L_14)
	.align		4
.L_14:
        /*0058*/ 	.word	index@(_Z12calculate_piPfii)
        /*005c*/ 	.word	0x00000000
.L_15:


//--------------------- .nv.compat                --------------------------
	.section	.nv.compat,"",@"SHT_CUDA_COMPAT_INFO"
	.align	4
        /*0000*/ 	.byte	0x02, 0x09, 0x00, 0x00, 0x02, 0x02, 0x01, 0x00, 0x02, 0x05, 0x05, 0x00, 0x03, 0x07, 0x01, 0x01
        /*0010*/ 	.byte	0x02, 0x03, 0x00, 0x00, 0x02, 0x06, 0x01, 0x00, 0x04, 0x0b, 0x08, 0x00, 0x01, 0x00, 0x00, 0x00
        /*0020*/ 	.byte	0x00, 0x00, 0x00, 0x00


//--------------------- .nv.info._Z20calculate_partial_piPfiiidl --------------------------
	.section	.nv.info._Z20calculate_partial_piPfiiidl,"",@"SHT_CUDA_INFO"
	.sectionflags	@""
	.align	4


	//----- nvinfo : EIATTR_CUDA_API_VERSION
	.align		4
        /*0000*/ 	.byte	0x04, 0x37
        /*0002*/ 	.short	(.L_17 - .L_16)
.L_16:
        /*0004*/ 	.word	0x00000082


	//----- nvinfo : EIATTR_KPARAM_INFO
	.align		4
.L_17:
        /*0008*/ 	.byte	0x04, 0x17
        /*000a*/ 	.short	(.L_19 - .L_18)
.L_18:
        /*000c*/ 	.word	0x00000000
        /*0010*/ 	.short	0x0005
        /*0012*/ 	.short	0x0020
        /*0014*/ 	.byte	0x00, 0xf0, 0x21, 0x00


	//----- nvinfo : EIATTR_KPARAM_INFO
	.align		4
.L_19:
        /*0018*/ 	.byte	0x04, 0x17
        /*001a*/ 	.short	(.L_21 - .L_20)
.L_20:
        /*001c*/ 	.word	0x00000000
        /*0020*/ 	.short	0x0004
        /*0022*/ 	.short	0x0018
        /*0024*/ 	.byte	0x00, 0xf0, 0x21, 0x00


	//----- nvinfo : EIATTR_KPARAM_INFO
	.align		4
.L_21:
        /*0028*/ 	.byte	0x04, 0x17
        /*002a*/ 	.short	(.L_23 - .L_22)
.L_22:
        /*002c*/ 	.word	0x00000000
        /*0030*/ 	.short	0x0003
        /*0032*/ 	.short	0x0010
        /*0034*/ 	.byte	0x00, 0xf0, 0x11, 0x00


	//----- nvinfo : EIATTR_KPARAM_INFO
	.align		4
.L_23:
        /*0038*/ 	.byte	0x04, 0x17
        /*003a*/ 	.short	(.L_25 - .L_24)
.L_24:
        /*003c*/ 	.word	0x00000000
        /*0040*/ 	.short	0x0002
        /*0042*/ 	.short	0x000c
        /*0044*/ 	.byte	0x00, 0xf0, 0x11, 0x00


	//----- nvinfo : EIATTR_KPARAM_INFO
	.align		4
.L_25:
        /*0048*/ 	.byte	0x04, 0x17
        /*004a*/ 	.short	(.L_27 - .L_26)
.L_26:
        /*004c*/ 	.word	0x00000000
        /*0050*/ 	.short	0x0001
        /*0052*/ 	.short	0x0008
        /*0054*/ 	.byte	0x00, 0xf0, 0x11, 0x00


	//----- nvinfo : EIATTR_KPARAM_INFO
	.align		4
.L_27:
        /*0058*/ 	.byte	0x04, 0x17
        /*005a*/ 	.short	(.L_29 - .L_28)
.L_28:
        /*005c*/ 	.word	0x00000000
        /*0060*/ 	.short	0x0000
        /*0062*/ 	.short	0x0000
        /*0064*/ 	.byte	0x00, 0xf5, 0x21, 0x00


	//----- nvinfo : EIATTR_SPARSE_MMA_MASK
	.align		4
.L_29:
        /*0068*/ 	.byte	0x03, 0x50
        /*006a*/ 	.short	0x0000


	//----- nvinfo : EIATTR_MAXREG_COUNT
	.align		4
        /*006c*/ 	.byte	0x03, 0x1b
        /*006e*/ 	.short	0x00ff


	//----- nvinfo : EIATTR_NUM_BARRIERS
	.align		4
        /*0070*/ 	.byte	0x02, 0x4c
        /*0072*/ 	.byte	0x01
	.zero		1


	//----- nvinfo : EIATTR_MERCURY_ISA_VERSION
	.align		4
        /*0074*/ 	.byte	0x03, 0x5f
        /*0076*/ 	.short	0x0101


	//----- nvinfo : EIATTR_VRC_CTA_INIT_COUNT
	.align		4
        /*0078*/ 	.byte	0x02, 0x4a
	.zero		1
	.zero		1


	//----- nvinfo : EIATTR_EXIT_INSTR_OFFSETS
	.align		4
        /*007c*/ 	.byte	0x04, 0x1c
        /*007e*/ 	.short	(.L_31 - .L_30)


	//   ....[0]....
.L_30:
        /*0080*/ 	.word	0x00000fc0


	//   ....[1]....
        /*0084*/ 	.word	0x00001050


	//----- nvinfo : EIATTR_CRS_STACK_SIZE
	.align		4
.L_31:
        /*0088*/ 	.byte	0x04, 0x1e
        /*008a*/ 	.short	(.L_33 - .L_32)
.L_32:
        /*008c*/ 	.word	0x00000000


	//----- nvinfo : EIATTR_CBANK_PARAM_SIZE
	.align		4
.L_33:
        /*0090*/ 	.byte	0x03, 0x19
        /*0092*/ 	.short	0x0028


	//----- nvinfo : EIATTR_PARAM_CBANK
	.align		4
        /*0094*/ 	.byte	0x04, 0x0a
        /*0096*/ 	.short	(.L_35 - .L_34)
	.align		4
.L_34:
        /*0098*/ 	.word	index@(.nv.constant0._Z20calculate_partial_piPfiiidl)
        /*009c*/ 	.short	0x0380
        /*009e*/ 	.short	0x0028


	//----- nvinfo : EIATTR_SW_WAR
	.align		4
.L_35:
        /*00a0*/ 	.byte	0x04, 0x36
        /*00a2*/ 	.short	(.L_37 - .L_36)
.L_36:
        /*00a4*/ 	.word	0x00000008
.L_37:


//--------------------- .nv.info._Z12calculate_piPfii --------------------------
	.section	.nv.info._Z12calculate_piPfii,"",@"SHT_CUDA_INFO"
	.sectionflags	@""
	.align	4


	//----- nvinfo : EIATTR_CUDA_API_VERSION
	.align		4
        /*0000*/ 	.byte	0x04, 0x37
        /*0002*/ 	.short	(.L_39 - .L_38)
.L_38:
        /*0004*/ 	.word	0x00000082


	//----- nvinfo : EIATTR_KPARAM_INFO
	.align		4
.L_39:
        /*0008*/ 	.byte	0x04, 0x17
        /*000a*/ 	.short	(.L_41 - .L_40)
.L_40:
        /*000c*/ 	.word	0x00000000
        /*0010*/ 	.short	0x0002
        /*0012*/ 	.short	0x000c
        /*0014*/ 	.byte	0x00, 0xf0, 0x11, 0x00


	//----- nvinfo : EIATTR_KPARAM_INFO
	.align		4
.L_41:
        /*0018*/ 	.byte	0x04, 0x17
        /*001a*/ 	.short	(.L_43 - .L_42)
.L_42:
        /*001c*/ 	.word	0x00000000
        /*0020*/ 	.short	0x0001
        /*0022*/ 	.short	0x0008
        /*0024*/ 	.byte	0x00, 0xf0, 0x11, 0x00


	//----- nvinfo : EIATTR_KPARAM_INFO
	.align		4
.L_43:
        /*0028*/ 	.byte	0x04, 0x17
        /*002a*/ 	.short	(.L_45 - .L_44)
.L_44:
        /*002c*/ 	.word	0x00000000
        /*0030*/ 	.short	0x0000
        /*0032*/ 	.short	0x0000
        /*0034*/ 	.byte	0x00, 0xf5, 0x21, 0x00


	//----- nvinfo : EIATTR_SPARSE_MMA_MASK
	.align		4
.L_45:
        /*0038*/ 	.byte	0x03, 0x50
        /*003a*/ 	.short	0x0000


	//----- nvinfo : EIATTR_MAXREG_COUNT
	.align		4
        /*003c*/ 	.byte	0x03, 0x1b
        /*003e*/ 	.short	0x00ff


	//----- nvinfo : EIATTR_NUM_BARRIERS
	.align		4
        /*0040*/ 	.byte	0x02, 0x4c
        /*0042*/ 	.byte	0x01
	.zero		1


	//----- nvinfo : EIATTR_MERCURY_ISA_VERSION
	.align		4
        /*0044*/ 	.byte	0x03, 0x5f
        /*0046*/ 	.short	0x0101


	//----- nvinfo : EIATTR_VRC_CTA_INIT_COUNT
	.align		4
        /*0048*/ 	.byte	0x02, 0x4a
	.zero		1
	.zero		1


	//----- nvinfo : EIATTR_EXIT_INSTR_OFFSETS
	.align		4
        /*004c*/ 	.byte	0x04, 0x1c
        /*004e*/ 	.short	(.L_47 - .L_46)


	//   ....[0]....
.L_46:
        /*0050*/ 	.word	0x00000870


	//   ....[1]....
        /*0054*/ 	.word	0x000008e0


	//----- nvinfo : EIATTR_CRS_STACK_SIZE
	.align		4
.L_47:
        /*0058*/ 	.byte	0x04, 0x1e
        /*005a*/ 	.short	(.L_49 - .L_48)
.L_48:
        /*005c*/ 	.word	0x00000000


	//----- nvinfo : EIATTR_CBANK_PARAM_SIZE
	.align		4
.L_49:
        /*0060*/ 	.byte	0x03, 0x19
        /*0062*/ 	.short	0x0010


	//----- nvinfo : EIATTR_PARAM_CBANK
	.align		4
        /*0064*/ 	.byte	0x04, 0x0a
        /*0066*/ 	.short	(.L_51 - .L_50)
	.align		4
.L_50:
        /*0068*/ 	.word	index@(.nv.constant0._Z12calculate_piPfii)
        /*006c*/ 	.short	0x0380
        /*006e*/ 	.short	0x0010


	//----- nvinfo : EIATTR_SW_WAR
	.align		4
.L_51:
        /*0070*/ 	.byte	0x04, 0x36
        /*0072*/ 	.short	(.L_53 - .L_52)
.L_52:
        /*0074*/ 	.word	0x00000008
.L_53:


//--------------------- .nv.callgraph             --------------------------
	.section	.nv.callgraph,"",@"SHT_CUDA_CALLGRAPH"
	.align	4
	.sectionentsize	8
	.align		4
        /*0000*/ 	.word	0x00000000
	.align		4
        /*0004*/ 	.word	0xffffffff
	.align		4
        /*0008*/ 	.word	0x00000000
	.align		4
        /*000c*/ 	.word	0xfffffffe
	.align		4
        /*0010*/ 	.word	0x00000000
	.align		4
        /*0014*/ 	.word	0xfffffffd
	.align		4
        /*0018*/ 	.word	0x00000000
	.align		4
        /*001c*/ 	.word	0xfffffffc


//--------------------- .text._Z20calculate_partial_piPfiiidl --------------------------
	.section	.text._Z20calculate_partial_piPfiiidl,"ax",@progbits
	.align	128
        .global         _Z20calculate_partial_piPfiiidl
        .type           _Z20calculate_partial_piPfiiidl,@function
        .size           _Z20calculate_partial_piPfiiidl,(.L_x_39 - _Z20calculate_partial_piPfiiidl)
        .other          _Z20calculate_partial_piPfiiidl,@"STO_CUDA_ENTRY STV_DEFAULT"
_Z20calculate_partial_piPfiiidl:
.text._Z20calculate_partial_piPfiiidl:
[----:B------:R-:W-:Y:S01]  /*0000*/  LDC R1, c[0x0][0x37c] ;  /* 0x0000df00ff017b82 */ /* 0x000fe20000000800 */
[----:B------:R-:W0:Y:S07]  /*0010*/  S2R R7, SR_CTAID.X ;  /* 0x0000000000077919 */ /* 0x000e2e0000002500 */
[----:B------:R-:W0:Y:S01]  /*0020*/  LDC R8, c[0x0][0x38c] ;  /* 0x0000e300ff087b82 */ /* 0x000e220000000800 */
[----:B------:R-:W1:Y:S01]  /*0030*/  LDCU.64 UR4, c[0x0][0x3a0] ;  /* 0x00007400ff0477ac */ /* 0x000e620008000a00 */
[----:B------:R-:W-:Y:S01]  /*0040*/  BSSY.RECONVERGENT B0, `(.L_x_0) ;  /* 0x00000c7000007945 */ /* 0x000fe20003800200 */
[----:B------:R-:W2:Y:S01]  /*0050*/  S2R R6, SR_TID.X ;  /* 0x0000000000067919 */ /* 0x000ea20000002100 */
[----:B------:R-:W-:Y:S01]  /*0060*/  IMAD.MOV.U32 R4, RZ, RZ, RZ ;  /* 0x000000ffff047224 */ /* 0x000fe200078e00ff */
[----:B------:R-:W3:Y:S03]  /*0070*/  LDCU.64 UR6, c[0x0][0x398] ;  /* 0x00007300ff0677ac */ /* 0x000ee60008000a00 */
[----:B------:R-:W2:Y:S01]  /*0080*/  LDC R11, c[0x0][0x390] ;  /* 0x0000e400ff0b7b82 */ /* 0x000ea20000000800 */
[----:B------:R-:W4:Y:S01]  /*0090*/  LDCU.64 UR8, c[0x0][0x398] ;  /* 0x00007300ff0877ac */ /* 0x000f220008000a00 */
[----:B------:R-:W5:Y:S01]  /*00a0*/  LDCU.64 UR10, c[0x0][0x3a0] ;  /* 0x00007400ff0a77ac */ /* 0x000f620008000a00 */
[----:B0-----:R-:W-:-:S02]  /*00b0*/  IMAD R8, R7, R8, 0x1 ;  /* 0x0000000107087424 */ /* 0x001fc400078e0208 */
[----:B--2---:R-:W-:-:S03]  /*00c0*/  IMAD R3, R6, R11, RZ ;  /* 0x0000000b06037224 */ /* 0x004fc600078e02ff */
[----:B------:R-:W-:Y:S02]  /*00d0*/  SHF.R.S32.HI R9, RZ, 0x1f, R8 ;  /* 0x0000001fff097819 */ /* 0x000fe40000011408 */
[----:B------:R-:W-:Y:S02]  /*00e0*/  IADD3 R2, P1, PT, R8, R3, RZ ;  /* 0x0000000308027210 */ /* 0x000fe40007f3e0ff */
[----:B------:R-:W-:Y:S02]  /*00f0*/  SHF.R.S32.HI R10, RZ, 0x1f, R3 ;  /* 0x0000001fff0a7819 */ /* 0x000fe40000011403 */
[----:B-1----:R-:W-:-:S03]  /*0100*/  ISETP.GT.U32.AND P0, PT, R2, UR4, PT ;  /* 0x0000000402007c0c */ /* 0x002fc6000bf04070 */
[----:B------:R-:W-:Y:S01]  /*0110*/  IMAD.X R12, R9, 0x1, R10, P1 ;  /* 0x00000001090c7824 */ /* 0x000fe200008e060a */
[----:B------:R-:W-:-:S04]  /*0120*/  IADD3 R5, P1, PT, R2, R11, RZ ;  /* 0x0000000b02057210 */ /* 0x000fc80007f3e0ff */
[----:B------:R-:W-:Y:S02]  /*0130*/  ISETP.GT.AND.EX P0, PT, R12, UR5, PT, P0 ;  /* 0x000000050c007c0c */ /* 0x000fe4000bf04300 */
[C---:B------:R-:W-:Y:S02]  /*0140*/  LEA.HI.X.SX32 R0, R11.reuse, R12, 0x1, P1 ;  /* 0x0000000c0b007211 */ /* 0x040fe400008f0eff */
[----:B------:R-:W-:-:S13]  /*0150*/  ISETP.LT.OR P0, PT, R11, 0x1, P0 ;  /* 0x000000010b00780c */ /* 0x000fda0000701670 */
[----:B---345:R-:W-:Y:S05]  /*0160*/  @P0 BRA `(.L_x_1) ;  /* 0x0000000800d00947 */ /* 0x038fea0003800000 */
[----:B------:R-:W-:Y:S01]  /*0170*/  LOP3.LUT R11, RZ, R3, RZ, 0x33, !PT ;  /* 0x00000003ff0b7212 */ /* 0x000fe200078e33ff */
[----:B------:R-:W-:Y:S01]  /*0180*/  IMAD.MOV.U32 R3, RZ, RZ, R12 ;  /* 0x000000ffff037224 */ /* 0x000fe200078e000c */
[----:B------:R-:W-:Y:S01]  /*0190*/  LOP3.LUT R10, RZ, R10, RZ, 0x33, !PT ;  /* 0x0000000aff0a7212 */ /* 0x000fe200078e33ff */
[----:B------:R-:W-:Y:S01]  /*01a0*/  BSSY.RECONVERGENT B1, `(.L_x_2) ;  /* 0x0000036000017945 */ /* 0x000fe20003800200 */
[----:B------:R-:W-:Y:S02]  /*01b0*/  IADD3 R11, P1, P2, -R8, R5, R11 ;  /* 0x00000005080b7210 */ /* 0x000fe40007a3e10b */
[----:B------:R-:W-:Y:S02]  /*01c0*/  IADD3 R28, P0, PT, -R2, UR4, RZ ;  /* 0x00000004021c7c10 */ /* 0x000fe4000ff1e1ff */
[----:B------:R-:W-:Y:S01]  /*01d0*/  IADD3.X R8, PT, PT, ~R9, R0, R10, P1, P2 ;  /* 0x0000000009087210 */ /* 0x000fe20000fe450a */
[----:B------:R-:W-:Y:S01]  /*01e0*/  IMAD.MOV.U32 R10, RZ, RZ, RZ ;  /* 0x000000ffff0a7224 */ /* 0x000fe200078e00ff */
[----:B------:R-:W-:-:S02]  /*01f0*/  ISETP.LT.U32.AND P1, PT, R11, R28, PT ;  /* 0x0000001c0b00720c */ /* 0x000fc40003f21070 */
[----:B------:R-:W-:-:S04]  /*0200*/  IADD3.X R27, PT, PT, ~R3, UR5, RZ, P0, !PT ;  /* 0x00000005031b7c10 */ /* 0x000fc800087fe5ff */
[----:B------:R-:W-:-:S04]  /*0210*/  ISETP.LT.U32.AND.EX P1, PT, R8, R27, PT, P1 ;  /* 0x0000001b0800720c */ /* 0x000fc80003f21110 */
[----:B------:R-:W-:Y:S01]  /*0220*/  SEL R28, R11, R28, P1 ;  /* 0x0000001c0b1c7207 */ /* 0x000fe20000800000 */
[----:B------:R-:W-:Y:S01]  /*0230*/  IMAD.MOV.U32 R11, RZ, RZ, 0x40100000 ;  /* 0x40100000ff0b7424 */ /* 0x000fe200078e00ff */
[----:B------:R-:W-:Y:S02]  /*0240*/  SEL R27, R8, R27, P1 ;  /* 0x0000001b081b7207 */ /* 0x000fe40000800000 */
[----:B------:R-:W-:-:S04]  /*0250*/  LOP3.LUT R4, R28, 0x3, RZ, 0xc0, !PT ;  /* 0x000000031c047812 */ /* 0x000fc800078ec0ff */
[----:B------:R-:W-:Y:S01]  /*0260*/  ISETP.NE.U32.AND P0, PT, R4, 0x3, PT ;  /* 0x000000030400780c */ /* 0x000fe20003f05070 */
[----:B------:R-:W-:-:S03]  /*0270*/  IMAD.MOV.U32 R4, RZ, RZ, RZ ;  /* 0x000000ffff047224 */ /* 0x000fc600078e00ff */
[----:B------:R-:W-:-:S13]  /*0280*/  ISETP.NE.AND.EX P0, PT, RZ, RZ, PT, P0 ;  /* 0x000000ffff00720c */ /* 0x000fda0003f05300 */
[----:B------:R-:W-:Y:S05]  /*0290*/  @!P0 BRA `(.L_x_3) ;  /* 0x0000000000988947 */ /* 0x000fea0003800000 */
[----:B------:R-:W-:Y:S02]  /*02a0*/  VIADD R17, R28, 0x1 ;  /* 0x000000011c117836 */ /* 0x000fe40000000000 */
[----:B------:R-:W-:-:S03]  /*02b0*/  IMAD.MOV.U32 R4, RZ, RZ, RZ ;  /* 0x000000ffff047224 */ /* 0x000fc600078e00ff */
[----:B------:R-:W-:-:S04]  /*02c0*/  LOP3.LUT R17, R17, 0x3, RZ, 0xc0, !PT ;  /* 0x0000000311117812 */ /* 0x000fc800078ec0ff */
[----:B------:R-:W-:-:S05]  /*02d0*/  IADD3 R17, P0, PT, RZ, -R17, RZ ;  /* 0x80000011ff117210 */ /* 0x000fca0007f1e0ff */
[----:B------:R-:W-:-:S08]  /*02e0*/  IMAD.X R16, RZ, RZ, -0x1, P0 ;  /* 0xffffffffff107424 */ /* 0x000fd000000e06ff */
.L_x_6:
[----:B0-----:R-:W0:Y:S01]  /*02f0*/  I2F.F64.S64 R8, R2 ;  /* 0x0000000200087312 */ /* 0x001e220000301c00 */
[----:B------:R-:W-:Y:S01]  /*0300*/  IADD3 R17, P0, PT, R17, 0x1, RZ ;  /* 0x0000000111117810 */ /* 0x000fe20007f1e0ff */
[----:B------:R-:W-:Y:S04]  /*0310*/  BSSY.RECONVERGENT B2, `(.L_x_4) ;  /* 0x0000018000027945 */ /* 0x000fe80003800200 */
[----:B------:R-:W-:Y:S01]  /*0320*/  IMAD.X R16, RZ, RZ, R16, P0 ;  /* 0x000000ffff107224 */ /* 0x000fe200000e0610 */
[----:B------:R-:W-:-:S04]  /*0330*/  ISETP.NE.U32.AND P0, PT, R17, RZ, PT ;  /* 0x000000ff1100720c */ /* 0x000fc80003f05070 */
[----:B------:R-:W-:Y:S01]  /*0340*/  ISETP.NE.AND.EX P0, PT, R16, RZ, PT, P0 ;  /* 0x000000ff1000720c */ /* 0x000fe20003f05300 */
[----:B0-----:R-:W-:-:S08]  /*0350*/  DADD R8, R8, -0.5 ;  /* 0xbfe0000008087429 */ /* 0x001fd00000000000 */
[----:B------:R-:W-:-:S08]  /*0360*/  DMUL R8, R8, UR6 ;  /* 0x0000000608087c28 */ /* 0x000fd00008000000 */
[----:B------:R-:W-:Y:S01]  /*0370*/  DFMA R12, R8, R8, 1 ;  /* 0x3ff00000080c742b */ /* 0x000fe20000000008 */
[----:B------:R-:W-:-:S05]  /*0380*/  IMAD.MOV.U32 R8, RZ, RZ, 0x1 ;  /* 0x00000001ff087424 */ /* 0x000fca00078e00ff */
[----:B------:R-:W0:Y:S02]  /*0390*/  MUFU.RCP64H R9, R13 ;  /* 0x0000000d00097308 */ /* 0x000e240000001800 */
[----:B0-----:R-:W-:-:S08]  /*03a0*/  DFMA R14, -R12, R8, 1 ;  /* 0x3ff000000c0e742b */ /* 0x001fd00000000108 */
[----:B------:R-:W-:-:S08]  /*03b0*/  DFMA R14, R14, R14, R14 ;  /* 0x0000000e0e0e722b */ /* 0x000fd0000000000e */
[----:B------:R-:W-:-:S08]  /*03c0*/  DFMA R14, R8, R14, R8 ;  /* 0x0000000e080e722b */ /* 0x000fd00000000008 */
[----:B------:R-:W-:-:S08]  /*03d0*/  DFMA R8, -R12, R14, 1 ;  /* 0x3ff000000c08742b */ /* 0x000fd0000000010e */
[----:B------:R-:W-:-:S08]  /*03e0*/  DFMA R8, R14, R8, R14 ;  /* 0x000000080e08722b */ /* 0x000fd0000000000e */
[----:B------:R-:W-:-:S08]  /*03f0*/  DMUL R14, R8, 4 ;  /* 0x40100000080e7828 */ /* 0x000fd00000000000 */
[----:B------:R-:W-:-:S08]  /*0400*/  DFMA R18, -R12, R14, 4 ;  /* 0x401000000c12742b */ /* 0x000fd0000000010e */
[----:B------:R-:W-:-:S10]  /*0410*/  DFMA R8, R8, R18, R14 ;  /* 0x000000120808722b */ /* 0x000fd4000000000e */
[----:B------:R-:W-:-:S05]  /*0420*/  FFMA R14, RZ, R13, R9 ;  /* 0x0000000dff0e7223 */ /* 0x000fca0000000009 */
[----:B------:R-:W-:-:S13]  /*0430*/  FSETP.GT.AND P1, PT, |R14|, 1.469367938527859385e-39, PT ;  /* 0x001000000e00780b */ /* 0x000fda0003f24200 */
[----:B-1----:R-:W-:Y:S05]  /*0440*/  @P1 BRA `(.L_x_5) ;  /* 0x0000000000101947 */ /* 0x002fea0003800000 */
[----:B------:R-:W-:-:S07]  /*0450*/  MOV R8, 0x470 ;  /* 0x0000047000087802 */ /* 0x000fce0000000f00 */
[----:B------:R-:W-:Y:S05]  /*0460*/  CALL.REL.NOINC `($__internal_0_$__cuda_sm20_div_rn_f64_full) ;  /* 0x0000000800fc7944 */ /* 0x000fea0003c00000 */
[----:B------:R-:W-:Y:S02]  /*0470*/  IMAD.MOV.U32 R8, RZ, RZ, R12 ;  /* 0x000000ffff087224 */ /* 0x000fe400078e000c */
[----:B------:R-:W-:-:S07]  /*0480*/  IMAD.MOV.U32 R9, RZ, RZ, R13 ;  /* 0x000000ffff097224 */ /* 0x000fce00078e000d */
.L_x_5:
[----:B------:R-:W-:Y:S05]  /*0490*/  BSYNC.RECONVERGENT B2 ;  /* 0x0000000000027941 */ /* 0x000fea0003800200 */
.L_x_4:
[----:B------:R-:W0:Y:S01]  /*04a0*/  F2F.F64.F32 R12, R4 ;  /* 0x00000004000c7310 */ /* 0x000e220000201800 */
[----:B------:R-:W-:-:S05]  /*04b0*/  IADD3 R2, P1, PT, R2, 0x1, RZ ;  /* 0x0000000102027810 */ /* 0x000fca0007f3e0ff */
[----:B------:R-:W-:Y:S01]  /*04c0*/  IMAD.X R3, RZ, RZ, R3, P1 ;  /* 0x000000ffff037224 */ /* 0x000fe200008e0603 */
[----:B0-----:R-:W-:-:S06]  /*04d0*/  DADD R12, R12, R8 ;  /* 0x000000000c0c7229 */ /* 0x001fcc0000000008 */
[----:B------:R0:W1:Y:S01]  /*04e0*/  F2F.F32.F64 R4, R12 ;  /* 0x0000000c00047310 */ /* 0x0000620000301000 */
[----:B------:R-:W-:Y:S05]  /*04f0*/  @P0 BRA `(.L_x_6) ;  /* 0xfffffffc007c0947 */ /* 0x000fea000383ffff */
.L_x_3:
[----:B------:R-:W-:Y:S05]  /*0500*/  BSYNC.RECONVERGENT B1 ;  /* 0x0000000000017941 */ /* 0x000fea0003800200 */
.L_x_2:
[----:B------:R-:W-:-:S04]  /*0510*/  ISETP.GE.U32.AND P0, PT, R28, 0x3, PT ;  /* 0x000000031c00780c */ /* 0x000fc80003f06070 */
[----:B------:R-:W-:-:S13]  /*0520*/  ISETP.GE.U32.AND.EX P0, PT, R27, RZ, PT, P0 ;  /* 0x000000ff1b00720c */ /* 0x000fda0003f06100 */
[----:B------:R-:W-:Y:S05]  /*0530*/  @!P0 BRA `(.L_x_1) ;  /* 0x0000000400dc8947 */ /* 0x000fea0003800000 */
.L_x_15:
[----:B--2---:R-:W2:Y:S01]  /*0540*/  I2F.F64.S64 R8, R2 ;  /* 0x0000000200087312 */ /* 0x004ea20000301c00 */
[----:B------:R-:W-:Y:S01]  /*0550*/  BSSY.RECONVERGENT B1, `(.L_x_7) ;  /* 0x0000015000017945 */ /* 0x000fe20003800200 */
[----:B--2---:R-:W-:-:S08]  /*0560*/  DADD R8, R8, -0.5 ;  /* 0xbfe0000008087429 */ /* 0x004fd00000000000 */
[----:B------:R-:W-:-:S08]  /*0570*/  DMUL R8, R8, UR8 ;  /* 0x0000000808087c28 */ /* 0x000fd00008000000 */
[----:B0-----:R-:W-:Y:S01]  /*0580*/  DFMA R12, R8, R8, 1 ;  /* 0x3ff00000080c742b */ /* 0x001fe20000000008 */
        /* <DEDUP_REMOVED lines=12> */
[----:B---3--:R-:W-:Y:S05]  /*0650*/  @P0 BRA `(.L_x_8) ;  /* 0x0000000000100947 */ /* 0x008fea0003800000 */
[----:B------:R-:W-:-:S07]  /*0660*/  MOV R8, 0x680 ;  /* 0x0000068000087802 */ /* 0x000fce0000000f00 */
[----:B-1----:R-:W-:Y:S05]  /*0670*/  CALL.REL.NOINC `($__internal_0_$__cuda_sm20_div_rn_f64_full) ;  /* 0x0000000800787944 */ /* 0x002fea0003c00000 */
[----:B------:R-:W-:Y:S02]  /*0680*/  IMAD.MOV.U32 R8, RZ, RZ, R12 ;  /* 0x000000ffff087224 */ /* 0x000fe400078e000c */
[----:B------:R-:W-:-:S07]  /*0690*/  IMAD.MOV.U32 R9, RZ, RZ, R13 ;  /* 0x000000ffff097224 */ /* 0x000fce00078e000d */
.L_x_8:
[----:B------:R-:W-:Y:S05]  /*06a0*/  BSYNC.RECONVERGENT B1 ;  /* 0x0000000000017941 */ /* 0x000fea0003800200 */
.L_x_7:
[----:B------:R-:W-:Y:S01]  /*06b0*/  IADD3 R18, P0, PT, R2, 0x1, RZ ;  /* 0x0000000102127810 */ /* 0x000fe20007f1e0ff */
[----:B------:R-:W-:Y:S04]  /*06c0*/  BSSY.RECONVERGENT B1, `(.L_x_9) ;  /* 0x000001a000017945 */ /* 0x000fe80003800200 */
[----:B------:R-:W-:-:S04]  /*06d0*/  IMAD.X R19, RZ, RZ, R3, P0 ;  /* 0x000000ffff137224 */ /* 0x000fc800000e0603 */
[----:B------:R-:W0:Y:S02]  /*06e0*/  I2F.F64.S64 R12, R18 ;  /* 0x00000012000c7312 */ /* 0x000e240000301c00 */
        /* <DEDUP_REMOVED lines=9> */
[----:B------:R-:W-:Y:S01]  /*0780*/  DFMA R12, R16, R12, R16 ;  /* 0x0000000c100c722b */ /* 0x000fe20000000010 */
[----:B-1----:R-:W0:Y:S07]  /*0790*/  F2F.F64.F32 R16, R4 ;  /* 0x0000000400107310 */ /* 0x002e2e0000201800 */
[----:B------:R-:W-:-:S08]  /*07a0*/  DMUL R18, R12, 4 ;  /* 0x401000000c127828 */ /* 0x000fd00000000000 */
[----:B------:R-:W-:Y:S02]  /*07b0*/  DFMA R20, -R14, R18, 4 ;  /* 0x401000000e14742b */ /* 0x000fe40000000112 */
[----:B0-----:R-:W-:-:S06]  /*07c0*/  DADD R16, R16, R8 ;  /* 0x0000000010107229 */ /* 0x001fcc0000000008 */
[----:B------:R-:W-:-:S04]  /*07d0*/  DFMA R12, R12, R20, R18 ;  /* 0x000000140c0c722b */ /* 0x000fc80000000012 */
[----:B------:R0:W1:Y:S06]  /*07e0*/  F2F.F32.F64 R16, R16 ;  /* 0x0000001000107310 */ /* 0x00006c0000301000 */
[----:B------:R-:W-:-:S05]  /*07f0*/  FFMA R8, RZ, R15, R13 ;  /* 0x0000000fff087223 */ /* 0x000fca000000000d */
[----:B------:R-:W-:-:S13]  /*0800*/  FSETP.GT.AND P0, PT, |R8|, 1.469367938527859385e-39, PT ;  /* 0x001000000800780b */ /* 0x000fda0003f04200 */
[----:B01----:R-:W-:Y:S05]  /*0810*/  @P0 BRA `(.L_x_10) ;  /* 0x0000000000100947 */ /* 0x003fea0003800000 */
[----:B------:R-:W-:Y:S01]  /*0820*/  IMAD.MOV.U32 R12, RZ, RZ, R14 ;  /* 0x000000ffff0c7224 */ /* 0x000fe200078e000e */
[----:B------:R-:W-:Y:S01]  /*0830*/  MOV R8, 0x860 ;  /* 0x0000086000087802 */ /* 0x000fe20000000f00 */
[----:B------:R-:W-:-:S07]  /*0840*/  IMAD.MOV.U32 R13, RZ, RZ, R15 ;  /* 0x000000ffff0d7224 */ /* 0x000fce00078e000f */
[----:B------:R-:W-:Y:S05]  /*0850*/  CALL.REL.NOINC `($__internal_0_$__cuda_sm20_div_rn_f64_full) ;  /* 0x0000000800007944 */ /* 0x000fea0003c00000 */
.L_x_10:
[----:B------:R-:W-:Y:S05]  /*0860*/  BSYNC.RECONVERGENT B1 ;  /* 0x0000000000017941 */ /* 0x000fea0003800200 */
.L_x_9:
[----:B------:R-:W-:Y:S01]  /*0870*/  IADD3 R20, P0, PT, R2, 0x2, RZ ;  /* 0x0000000202147810 */ /* 0x000fe20007f1e0ff */
[----:B------:R-:W0:Y:S01]  /*0880*/  F2F.F64.F32 R16, R16 ;  /* 0x0000001000107310 */ /* 0x000e220000201800 */
[----:B------:R-:W-:Y:S03]  /*0890*/  BSSY.RECONVERGENT B1, `(.L_x_11) ;  /* 0x000001b000017945 */ /* 0x000fe60003800200 */
[----:B------:R-:W-:-:S04]  /*08a0*/  IMAD.X R21, RZ, RZ, R3, P0 ;  /* 0x000000ffff157224 */ /* 0x000fc800000e0603 */
[----:B------:R-:W1:Y:S01]  /*08b0*/  I2F.F64.S64 R8, R20 ;  /* 0x0000001400087312 */ /* 0x000e620000301c00 */
[----:B0-----:R-:W-:-:S07]  /*08c0*/  DADD R12, R16, R12 ;  /* 0x00000000100c7229 */ /* 0x001fce000000000c */
[----:B------:R0:W2:Y:S01]  /*08d0*/  F2F.F32.F64 R4, R12 ;  /* 0x0000000c00047310 */ /* 0x0000a20000301000 */
[----:B-1----:R-:W-:-:S08]  /*08e0*/  DADD R8, R8, -0.5 ;  /* 0xbfe0000008087429 */ /* 0x002fd00000000000 */
[----:B------:R-:W-:-:S08]  /*08f0*/  DMUL R8, R8, UR8 ;  /* 0x0000000808087c28 */ /* 0x000fd00008000000 */
[----:B------:R-:W-:Y:S01]  /*0900*/  DFMA R14, R8, R8, 1 ;  /* 0x3ff00000080e742b */ /* 0x000fe20000000008 */
[----:B------:R-:W-:-:S05]  /*0910*/  IMAD.MOV.U32 R8, RZ, RZ, 0x1 ;  /* 0x00000001ff087424 */ /* 0x000fca00078e00ff */
[----:B------:R-:W1:Y:S02]  /*0920*/  MUFU.RCP64H R9, R15 ;  /* 0x0000000f00097308 */ /* 0x000e640000001800 */
[----:B-1----:R-:W-:-:S08]  /*0930*/  DFMA R18, -R14, R8, 1 ;  /* 0x3ff000000e12742b */ /* 0x002fd00000000108 */
        /* <DEDUP_REMOVED lines=9> */
[----:B0-2---:R-:W-:Y:S05]  /*09d0*/  @P0 BRA `(.L_x_12) ;  /* 0x0000000000180947 */ /* 0x005fea0003800000 */
[----:B------:R-:W-:Y:S01]  /*09e0*/  IMAD.MOV.U32 R12, RZ, RZ, R14 ;  /* 0x000000ffff0c7224 */ /* 0x000fe200078e000e */
[----:B------:R-:W-:Y:S01]  /*09f0*/  MOV R8, 0xa20 ;  /* 0x00000a2000087802 */ /* 0x000fe20000000f00 */
[----:B------:R-:W-:-:S07]  /*0a00*/  IMAD.MOV.U32 R13, RZ, RZ, R15 ;  /* 0x000000ffff0d7224 */ /* 0x000fce00078e000f */
[----:B------:R-:W-:Y:S05]  /*0a10*/  CALL.REL.NOINC `($__internal_0_$__cuda_sm20_div_rn_f64_full) ;  /* 0x0000000400907944 */ /* 0x000fea0003c00000 */
[----:B------:R-:W-:Y:S02]  /*0a20*/  IMAD.MOV.U32 R8, RZ, RZ, R12 ;  /* 0x000000ffff087224 */ /* 0x000fe400078e000c */
[----:B------:R-:W-:-:S07]  /*0a30*/  IMAD.MOV.U32 R9, RZ, RZ, R13 ;  /* 0x000000ffff097224 */ /* 0x000fce00078e000d */
.L_x_12:
[----:B------:R-:W-:Y:S05]  /*0a40*/  BSYNC.RECONVERGENT B1 ;  /* 0x0000000000017941 */ /* 0x000fea0003800200 */
.L_x_11:
        /* <DEDUP_REMOVED lines=14> */
[----:B------:R-:W0:Y:S07]  /*0b30*/  F2F.F64.F32 R18, R4 ;  /* 0x0000000400127310 */ /* 0x000e2e0000201800 */
[----:B------:R-:W-:-:S08]  /*0b40*/  DMUL R20, R12, 4 ;  /* 0x401000000c147828 */ /* 0x000fd00000000000 */
[----:B------:R-:W-:Y:S02]  /*0b50*/  DFMA R22, -R14, R20, 4 ;  /* 0x401000000e16742b */ /* 0x000fe40000000114 */
[----:B0-----:R-:W-:-:S06]  /*0b60*/  DADD R18, R18, R8 ;  /* 0x0000000012127229 */ /* 0x001fcc0000000008 */
[----:B------:R-:W-:Y:S01]  /*0b70*/  DFMA R12, R12, R22, R20 ;  /* 0x000000160c0c722b */ /* 0x000fe20000000014 */
[----:B------:R0:W1:Y:S09]  /*0b80*/  F2F.F32.F64 R27, R18 ;  /* 0x00000012001b7310 */ /* 0x0000720000301000 */
[----:B------:R-:W-:-:S05]  /*0b90*/  FFMA R8, RZ, R15, R13 ;  /* 0x0000000fff087223 */ /* 0x000fca000000000d */
[----:B------:R-:W-:-:S13]  /*0ba0*/  FSETP.GT.AND P0, PT, |R8|, 1.469367938527859385e-39, PT ;  /* 0x001000000800780b */ /* 0x000fda0003f04200 */
[----:B01----:R-:W-:Y:S05]  /*0bb0*/  @P0 BRA `(.L_x_14) ;  /* 0x0000000000100947 */ /* 0x003fea0003800000 */
[----:B------:R-:W-:Y:S01]  /*0bc0*/  IMAD.MOV.U32 R12, RZ, RZ, R14 ;  /* 0x000000ffff0c7224 */ /* 0x000fe200078e000e */
[----:B------:R-:W-:Y:S01]  /*0bd0*/  MOV R8, 0xc00 ;  /* 0x00000c0000087802 */ /* 0x000fe20000000f00 */
[----:B------:R-:W-:-:S07]  /*0be0*/  IMAD.MOV.U32 R13, RZ, RZ, R15 ;  /* 0x000000ffff0d7224 */ /* 0x000fce00078e000f */
[----:B------:R-:W-:Y:S05]  /*0bf0*/  CALL.REL.NOINC `($__internal_0_$__cuda_sm20_div_rn_f64_full) ;  /* 0x0000000400187944 */ /* 0x000fea0003c00000 */
.L_x_14:
[----:B------:R-:W-:Y:S05]  /*0c00*/  BSYNC.RECONVERGENT B1 ;  /* 0x0000000000017941 */ /* 0x000fea0003800200 */
.L_x_13:
[----:B------:R-:W0:Y:S01]  /*0c10*/  F2F.F64.F32 R8, R27 ;  /* 0x0000001b00087310 */ /* 0x000e220000201800 */
[----:B------:R-:W-:Y:S02]  /*0c20*/  IADD3 R2, P0, PT, R2, 0x4, RZ ;  /* 0x0000000402027810 */ /* 0x000fe40007f1e0ff */
[----:B------:R-:W-:-:S03]  /*0c30*/  ISETP.GE.U32.AND P1, PT, R16, UR10, PT ;  /* 0x0000000a10007c0c */ /* 0x000fc6000bf26070 */
[----:B------:R-:W-:Y:S01]  /*0c40*/  IMAD.X R3, RZ, RZ, R3, P0 ;  /* 0x000000ffff037224 */ /* 0x000fe200000e0603 */
[----:B------:R-:W-:Y:S02]  /*0c50*/  ISETP.GE.U32.AND P0, PT, R2, R5, PT ;  /* 0x000000050200720c */ /* 0x000fe40003f06070 */
[----:B------:R-:W-:Y:S02]  /*0c60*/  ISETP.GE.AND.EX P1, PT, R17, UR11, PT, P1 ;  /* 0x0000000b11007c0c */ /* 0x000fe4000bf26310 */
[----:B------:R-:W-:Y:S01]  /*0c70*/  ISETP.GE.AND.EX P0, PT, R3, R0, PT, P0 ;  /* 0x000000000300720c */ /* 0x000fe20003f06300 */
[----:B0-----:R-:W-:-:S06]  /*0c80*/  DADD R8, R8, R12 ;  /* 0x0000000008087229 */ /* 0x001fcc000000000c */
[----:B------:R2:W3:Y:S06]  /*0c90*/  F2F.F32.F64 R4, R8 ;  /* 0x0000000800047310 */ /* 0x0004ec0000301000 */
[----:B------:R-:W-:Y:S05]  /*0ca0*/  @!P0 BRA !P1, `(.L_x_15) ;  /* 0xfffffff800248947 */ /* 0x000fea000483ffff */
.L_x_1:
[----:B------:R-:W-:Y:S05]  /*0cb0*/  BSYNC.RECONVERGENT B0 ;  /* 0x0000000000007941 */ /* 0x000fea0003800200 */
.L_x_0:
[----:B------:R-:W4:Y:S01]  /*0cc0*/  LDC R0, c[0x0][0x390] ;  /* 0x0000e400ff007b82 */ /* 0x000f220000000800 */
[----:B------:R-:W-:-:S07]  /*0cd0*/  UMOV UR4, 0x400 ;  /* 0x0000040000047882 */ /* 0x000fce0000000000 */
[----:B0-----:R-:W0:Y:S08]  /*0ce0*/  LDC R13, c[0x0][0x38c] ;  /* 0x0000e300ff0d7b82 */ /* 0x001e300000000800 */
[----:B------:R-:W5:Y:S01]  /*0cf0*/  S2UR UR5, SR_CgaCtaId ;  /* 0x00000000000579c3 */ /* 0x000f620000008800 */
[----:B----4-:R-:W-:-:S05]  /*0d00*/  IMAD.SHL.U32 R0, R0, 0x2, RZ ;  /* 0x0000000200007824 */ /* 0x010fca00078e00ff */
[-C--:B--2---:R-:W-:Y:S02]  /*0d10*/  IABS R9, R0.reuse ;  /* 0x0000000000097213 */ /* 0x084fe40000000000 */
[----:B------:R-:W-:Y:S02]  /*0d20*/  IABS R12, R0 ;  /* 0x00000000000c7213 */ /* 0x000fe40000000000 */
[----:B------:R-:W2:Y:S01]  /*0d30*/  I2F.RP R5, R9 ;  /* 0x0000000900057306 */ /* 0x000ea20000209400 */
[----:B0-----:R-:W-:Y:S01]  /*0d40*/  IABS R10, R13 ;  /* 0x0000000d000a7213 */ /* 0x001fe20000000000 */
[----:B-----5:R-:W-:-:S06]  /*0d50*/  ULEA UR4, UR5, UR4, 0x18 ;  /* 0x0000000405047291 */ /* 0x020fcc000f8ec0ff */
[----:B--2---:R-:W0:Y:S02]  /*0d60*/  MUFU.RCP R5, R5 ;  /* 0x0000000500057308 */ /* 0x004e240000001000 */
[----:B0-----:R-:W-:Y:S02]  /*0d70*/  VIADD R2, R5, 0xffffffe ;  /* 0x0ffffffe05027836 */ /* 0x001fe40000000000 */
[----:B------:R-:W-:-:S04]  /*0d80*/  IMAD.MOV R5, RZ, RZ, -R12 ;  /* 0x000000ffff057224 */ /* 0x000fc800078e0a0c */
[----:B------:R0:W2:Y:S02]  /*0d90*/  F2I.FTZ.U32.TRUNC.NTZ R3, R2 ;  /* 0x0000000200037305 */ /* 0x0000a4000021f000 */
[----:B0-----:R-:W-:Y:S02]  /*0da0*/  IMAD.MOV.U32 R2, RZ, RZ, RZ ;  /* 0x000000ffff027224 */ /* 0x001fe400078e00ff */
[----:B--2---:R-:W-:-:S04]  /*0db0*/  IMAD.MOV R8, RZ, RZ, -R3 ;  /* 0x000000ffff087224 */ /* 0x004fc800078e0a03 */
[----:B------:R-:W-:Y:S02]  /*0dc0*/  IMAD R11, R8, R9, RZ ;  /* 0x00000009080b7224 */ /* 0x000fe400078e02ff */
[----:B------:R-:W-:Y:S02]  /*0dd0*/  IMAD.MOV.U32 R8, RZ, RZ, R10 ;  /* 0x000000ffff087224 */ /* 0x000fe400078e000a */
[----:B------:R-:W-:-:S06]  /*0de0*/  IMAD.HI.U32 R3, R3, R11, R2 ;  /* 0x0000000b03037227 */ /* 0x000fcc00078e0002 */
[----:B------:R-:W-:-:S04]  /*0df0*/  IMAD.HI.U32 R3, R3, R8, RZ ;  /* 0x0000000803037227 */ /* 0x000fc800078e00ff */
[----:B------:R-:W-:-:S05]  /*0e00*/  IMAD R2, R3, R5, R8 ;  /* 0x0000000503027224 */ /* 0x000fca00078e0208 */
[----:B------:R-:W-:-:S13]  /*0e10*/  ISETP.GT.U32.AND P2, PT, R9, R2, PT ;  /* 0x000000020900720c */ /* 0x000fda0003f44070 */
[----:B------:R-:W-:Y:S02]  /*0e20*/  @!P2 IMAD.IADD R2, R2, 0x1, -R9 ;  /* 0x000000010202a824 */ /* 0x000fe400078e0a09 */
[----:B------:R-:W-:Y:S01]  /*0e30*/  @!P2 VIADD R3, R3, 0x1 ;  /* 0x000000010303a836 */ /* 0x000fe20000000000 */
[----:B------:R-:W-:Y:S02]  /*0e40*/  ISETP.NE.AND P2, PT, R0, RZ, PT ;  /* 0x000000ff0000720c */ /* 0x000fe40003f45270 */
[----:B------:R-:W-:Y:S02]  /*0e50*/  ISETP.GE.U32.AND P0, PT, R2, R9, PT ;  /* 0x000000090200720c */ /* 0x000fe40003f06070 */
[----:B------:R-:W-:-:S04]  /*0e60*/  LOP3.LUT R2, R0, R13, RZ, 0x3c, !PT ;  /* 0x0000000d00027212 */ /* 0x000fc800078e3cff */
[----:B------:R-:W-:-:S07]  /*0e70*/  ISETP.GE.AND P1, PT, R2, RZ, PT ;  /* 0x000000ff0200720c */ /* 0x000fce0003f26270 */
[----:B------:R-:W-:Y:S01]  /*0e80*/  @P0 VIADD R3, R3, 0x1 ;  /* 0x0000000103030836 */ /* 0x000fe20000000000 */
[----:B------:R-:W-:-:S03]  /*0e90*/  ISETP.NE.AND P0, PT, R6, RZ, PT ;  /* 0x000000ff0600720c */ /* 0x000fc60003f05270 */
[----:B------:R-:W-:Y:S01]  /*0ea0*/  IMAD.MOV.U32 R2, RZ, RZ, R3 ;  /* 0x000000ffff027224 */ /* 0x000fe200078e0003 */
[----:B------:R-:W-:-:S03]  /*0eb0*/  LEA R3, R6, UR4, 0x2 ;  /* 0x0000000406037c11 */ /* 0x000fc6000f8e10ff */
[----:B------:R-:W-:Y:S01]  /*0ec0*/  @!P1 IMAD.MOV R2, RZ, RZ, -R2 ;  /* 0x000000ffff029224 */ /* 0x000fe200078e0a02 */
[----:B------:R-:W-:Y:S01]  /*0ed0*/  @!P2 LOP3.LUT R2, RZ, R0, RZ, 0x33, !PT ;  /* 0x00000000ff02a212 */ /* 0x000fe200078e33ff */
[----:B-1-3--:R0:W-:Y:S01]  /*0ee0*/  STS [R3], R4 ;  /* 0x0000000403007388 */ /* 0x00a1e20000000800 */
[----:B------:R-:W-:Y:S02]  /*0ef0*/  BAR.SYNC.DEFER_BLOCKING 0x0 ;  /* 0x0000000000007b1d */ /* 0x000fe40000010000 */
[----:B------:R-:W-:-:S13]  /*0f00*/  ISETP.GE.AND P1, PT, R2, 0x1, PT ;  /* 0x000000010200780c */ /* 0x000fda0003f26270 */
[----:B0-----:R-:W-:Y:S05]  /*0f10*/  @!P1 BRA `(.L_x_16) ;  /* 0x0000000000289947 */ /* 0x001fea0003800000 */
.L_x_17:
[----:B------:R-:W-:-:S13]  /*0f20*/  ISETP.GE.U32.AND P1, PT, R6, R2, PT ;  /* 0x000000020600720c */ /* 0x000fda0003f26070 */
[----:B------:R-:W-:Y:S01]  /*0f30*/  @!P1 IMAD R0, R2, 0x4, R3 ;  /* 0x0000000402009824 */ /* 0x000fe200078e0203 */
[----:B------:R-:W-:Y:S05]  /*0f40*/  @!P1 LDS R5, [R3] ;  /* 0x0000000003059984 */ /* 0x000fea0000000800 */
[----:B------:R-:W0:Y:S02]  /*0f50*/  @!P1 LDS R0, [R0] ;  /* 0x0000000000009984 */ /* 0x000e240000000800 */
[----:B0-----:R-:W-:-:S05]  /*0f60*/  @!P1 FADD R4, R0, R5 ;  /* 0x0000000500049221 */ /* 0x001fca0000000000 */
[----:B------:R0:W-:Y:S01]  /*0f70*/  @!P1 STS [R3], R4 ;  /* 0x0000000403009388 */ /* 0x0001e20000000800 */
[----:B------:R-:W-:Y:S01]  /*0f80*/  BAR.SYNC.DEFER_BLOCKING 0x0 ;  /* 0x0000000000007b1d */ /* 0x000fe20000010000 */
[----:B------:R-:W-:Y:S02]  /*0f90*/  ISETP.GT.U32.AND P1, PT, R2, 0x1, PT ;  /* 0x000000010200780c */ /* 0x000fe40003f24070 */
[----:B------:R-:W-:-:S11]  /*0fa0*/  SHF.R.U32.HI R2, RZ, 0x1, R2 ;  /* 0x00000001ff027819 */ /* 0x000fd60000011602 */
[----:B0-----:R-:W-:Y:S05]  /*0fb0*/  @P1 BRA `(.L_x_17) ;  /* 0xfffffffc00d81947 */ /* 0x001fea000383ffff */
.L_x_16:
[----:B------:R-:W-:Y:S05]  /*0fc0*/  @P0 EXIT ;  /* 0x000000000000094d */ /* 0x000fea0003800000 */
[----:B------:R-:W0:Y:S01]  /*0fd0*/  S2UR UR5, SR_CgaCtaId ;  /* 0x00000000000579c3 */ /* 0x000e220000008800 */
[----:B------:R-:W-:-:S07]  /*0fe0*/  UMOV UR4, 0x400 ;  /* 0x0000040000047882 */ /* 0x000fce0000000000 */
[----:B------:R-:W1:Y:S01]  /*0ff0*/  LDC.64 R2, c[0x0][0x380] ;  /* 0x0000e000ff027b82 */ /* 0x000e620000000a00 */
[----:B0-----:R-:W-:Y:S01]  /*1000*/  ULEA UR4, UR5, UR4, 0x18 ;  /* 0x0000000405047291 */ /* 0x001fe2000f8ec0ff */
[----:B-1----:R-:W-:-:S08]  /*1010*/  IMAD.WIDE.U32 R2, R7, 0x4, R2 ;  /* 0x0000000407027825 */ /* 0x002fd000078e0002 */
[----:B------:R-:W0:Y:S02]  /*1020*/  LDS R5, [UR4] ;  /* 0x00000004ff057984 */ /* 0x000e240008000800 */
[----:B------:R-:W0:Y:S02]  /*1030*/  LDCU.64 UR4, c[0x0][0x358] ;  /* 0x00006b00ff0477ac */ /* 0x000e240008000a00 */
[----:B0-----:R-:W-:Y:S01]  /*1040*/  STG.E desc[UR4][R2.64], R5 ;  /* 0x0000000502007986 */ /* 0x001fe2000c101904 */
[----:B------:R-:W-:Y:S05]  /*1050*/  EXIT ;  /* 0x000000000000794d */ /* 0x000fea0003800000 */
        .weak           $__internal_0_$__cuda_sm20_div_rn_f64_full
        .type           $__internal_0_$__cuda_sm20_div_rn_f64_full,@function
        .size           $__internal_0_$__cuda_sm20_div_rn_f64_full,(.L_x_39 - $__internal_0_$__cuda_sm20_div_rn_f64_full)
$__internal_0_$__cuda_sm20_div_rn_f64_full:
[C---:B------:R-:W-:Y:S01]  /*1060*/  FSETP.GEU.AND P1, PT, |R13|.reuse, 1.469367938527859385e-39, PT ;  /* 0x001000000d00780b */ /* 0x040fe20003f2e200 */
[----:B------:R-:W-:Y:S01]  /*1070*/  IMAD.MOV.U32 R18, RZ, RZ, 0x1 ;  /* 0x00000001ff127424 */ /* 0x000fe200078e00ff */
[C---:B------:R-:W-:Y:S01]  /*1080*/  LOP3.LUT R14, R13.reuse, 0x800fffff, RZ, 0xc0, !PT ;  /* 0x800fffff0d0e7812 */ /* 0x040fe200078ec0ff */
[----:B------:R-:W-:Y:S01]  /*1090*/  IMAD.MOV.U32 R26, RZ, RZ, 0x1ca00000 ;  /* 0x1ca00000ff1a7424 */ /* 0x000fe200078e00ff */
[----:B------:R-:W-:Y:S02]  /*10a0*/  LOP3.LUT R24, R13, 0x7ff00000, RZ, 0xc0, !PT ;  /* 0x7ff000000d187812 */ /* 0x000fe400078ec0ff */
[----:B------:R-:W-:Y:S01]  /*10b0*/  LOP3.LUT R15, R14, 0x3ff00000, RZ, 0xfc, !PT ;  /* 0x3ff000000e0f7812 */ /* 0x000fe200078efcff */
[----:B------:R-:W-:Y:S01]  /*10c0*/  IMAD.MOV.U32 R14, RZ, RZ, R12 ;  /* 0x000000ffff0e7224 */ /* 0x000fe200078e000c */
[----:B------:R-:W-:-:S04]  /*10d0*/  LOP3.LUT R9, R11, 0x7ff00000, RZ, 0xc0, !PT ;  /* 0x7ff000000b097812 */ /* 0x000fc800078ec0ff */
[----:B------:R-:W-:Y:S01]  /*10e0*/  ISETP.GE.U32.AND P2, PT, R9, R24, PT ;  /* 0x000000180900720c */ /* 0x000fe20003f46070 */
[----:B------:R-:W-:Y:S01]  /*10f0*/  @!P1 DMUL R14, R12, 8.98846567431157953865e+307 ;  /* 0x7fe000000c0e9828 */ /* 0x000fe20000000000 */
[----:B------:R-:W-:-:S05]  /*1100*/  IMAD.MOV.U32 R29, RZ, RZ, R9 ;  /* 0x000000ffff1d7224 */ /* 0x000fca00078e0009 */
[----:B------:R-:W0:Y:S02]  /*1110*/  MUFU.RCP64H R19, R15 ;  /* 0x0000000f00137308 */ /* 0x000e240000001800 */
[----:B0-----:R-:W-:-:S08]  /*1120*/  DFMA R20, R18, -R14, 1 ;  /* 0x3ff000001214742b */ /* 0x001fd0000000080e */
[----:B------:R-:W-:-:S08]  /*1130*/  DFMA R20, R20, R20, R20 ;  /* 0x000000141414722b */ /* 0x000fd00000000014 */
[----:B------:R-:W-:Y:S01]  /*1140*/  DFMA R20, R18, R20, R18 ;  /* 0x000000141214722b */ /* 0x000fe20000000012 */
[----:B------:R-:W-:Y:S01]  /*1150*/  SEL R19, R26, 0x63400000, !P2 ;  /* 0x634000001a137807 */ /* 0x000fe20005000000 */
[----:B------:R-:W-:Y:S01]  /*1160*/  IMAD.MOV.U32 R18, RZ, RZ, R10 ;  /* 0x000000ffff127224 */ /* 0x000fe200078e000a */
[----:B------:R-:W-:Y:S02]  /*1170*/  FSETP.GEU.AND P2, PT, |R11|, 1.469367938527859385e-39, PT ;  /* 0x001000000b00780b */ /* 0x000fe40003f4e200 */
[----:B------:R-:W-:-:S03]  /*1180*/  LOP3.LUT R19, R19, 0x800fffff, R11, 0xf8, !PT ;  /* 0x800fffff13137812 */ /* 0x000fc600078ef80b */
[----:B------:R-:W-:-:S08]  /*1190*/  DFMA R22, R20, -R14, 1 ;  /* 0x3ff000001416742b */ /* 0x000fd0000000080e */
[----:B------:R-:W-:Y:S01]  /*11a0*/  DFMA R20, R20, R22, R20 ;  /* 0x000000161414722b */ /* 0x000fe20000000014 */
[----:B------:R-:W-:Y:S10]  /*11b0*/  @P2 BRA `(.L_x_18) ;  /* 0x0000000000202947 */ /* 0x000ff40003800000 */
[----:B------:R-:W-:-:S04]  /*11c0*/  LOP3.LUT R22, R13, 0x7ff00000, RZ, 0xc0, !PT ;  /* 0x7ff000000d167812 */ /* 0x000fc800078ec0ff */
[----:B------:R-:W-:Y:S01]  /*11d0*/  ISETP.GE.U32.AND P2, PT, R9, R22, PT ;  /* 0x000000160900720c */ /* 0x000fe20003f46070 */
[----:B------:R-:W-:-:S03]  /*11e0*/  IMAD.MOV.U32 R22, RZ, RZ, RZ ;  /* 0x000000ffff167224 */ /* 0x000fc600078e00ff */
[----:B------:R-:W-:-:S04]  /*11f0*/  SEL R23, R26, 0x63400000, !P2 ;  /* 0x634000001a177807 */ /* 0x000fc80005000000 */
[----:B------:R-:W-:-:S04]  /*1200*/  LOP3.LUT R23, R23, 0x80000000, R11, 0xf8, !PT ;  /* 0x8000000017177812 */ /* 0x000fc800078ef80b */
[----:B------:R-:W-:-:S06]  /*1210*/  LOP3.LUT R23, R23, 0x100000, RZ, 0xfc, !PT ;  /* 0x0010000017177812 */ /* 0x000fcc00078efcff */
[----:B------:R-:W-:-:S10]  /*1220*/  DFMA R18, R18, 2, -R22 ;  /* 0x400000001212782b */ /* 0x000fd40000000816 */
[----:B------:R-:W-:-:S07]  /*1230*/  LOP3.LUT R29, R19, 0x7ff00000, RZ, 0xc0, !PT ;  /* 0x7ff00000131d7812 */ /* 0x000fce00078ec0ff */
.L_x_18:
[----:B------:R-:W-:Y:S01]  /*1240*/  IMAD.MOV.U32 R30, RZ, RZ, R24 ;  /* 0x000000ffff1e7224 */ /* 0x000fe200078e0018 */
[----:B------:R-:W-:Y:S01]  /*1250*/  @!P1 LOP3.LUT R30, R15, 0x7ff00000, RZ, 0xc0, !PT ;  /* 0x7ff000000f1e9812 */ /* 0x000fe200078ec0ff */
[----:B------:R-:W-:Y:S01]  /*1260*/  VIADD R31, R29, 0xffffffff ;  /* 0xffffffff1d1f7836 */ /* 0x000fe20000000000 */
[----:B------:R-:W-:Y:S01]  /*1270*/  DMUL R22, R20, R18 ;  /* 0x0000001214167228 */ /* 0x000fe20000000000 */
[----:B------:R-:W-:Y:S03]  /*1280*/  BSSY.RECONVERGENT B3, `(.L_x_19) ;  /* 0x0000037000037945 */ /* 0x000fe60003800200 */
[----:B------:R-:W-:Y:S01]  /*1290*/  ISETP.GT.U32.AND P1, PT, R31, 0x7feffffe, PT ;  /* 0x7feffffe1f00780c */ /* 0x000fe20003f24070 */
[----:B------:R-:W-:-:S03]  /*12a0*/  VIADD R31, R30, 0xffffffff ;  /* 0xffffffff1e1f7836 */ /* 0x000fc60000000000 */
[----:B------:R-:W-:Y:S02]  /*12b0*/  DFMA R24, R22, -R14, R18 ;  /* 0x8000000e1618722b */ /* 0x000fe40000000012 */
[----:B------:R-:W-:-:S06]  /*12c0*/  ISETP.GT.U32.OR P1, PT, R31, 0x7feffffe, P1 ;  /* 0x7feffffe1f00780c */ /* 0x000fcc0000f24470 */
[----:B------:R-:W-:-:S07]  /*12d0*/  DFMA R24, R20, R24, R22 ;  /* 0x000000181418722b */ /* 0x000fce0000000016 */
[----:B------:R-:W-:Y:S05]  /*12e0*/  @P1 BRA `(.L_x_20) ;  /* 0x00000000006c1947 */ /* 0x000fea0003800000 */
[----:B------:R-:W-:-:S04]  /*12f0*/  LOP3.LUT R22, R13, 0x7ff00000, RZ, 0xc0, !PT ;  /* 0x7ff000000d167812 */ /* 0x000fc800078ec0ff */
[CC--:B------:R-:W-:Y:S02]  /*1300*/  VIADDMNMX R20, R9.reuse, -R22.reuse, 0xb9600000, !PT ;  /* 0xb960000009147446 */ /* 0x0c0fe40007800916 */
[----:B------:R-:W-:Y:S01]  /*1310*/  ISETP.GE.U32.AND P1, PT, R9, R22, PT ;  /* 0x000000160900720c */ /* 0x000fe20003f26070 */
[----:B------:R-:W-:Y:S01]  /*1320*/  IMAD.MOV.U32 R22, RZ, RZ, RZ ;  /* 0x000000ffff167224 */ /* 0x000fe200078e00ff */
[----:B------:R-:W-:Y:S02]  /*1330*/  VIMNMX R9, PT, PT, R20, 0x46a00000, PT ;  /* 0x46a0000014097848 */ /* 0x000fe40003fe0100 */
[----:B------:R-:W-:-:S05]  /*1340*/  SEL R26, R26, 0x63400000, !P1 ;  /* 0x634000001a1a7807 */ /* 0x000fca0004800000 */
[----:B------:R-:W-:-:S04]  /*1350*/  IMAD.IADD R9, R9, 0x1, -R26 ;  /* 0x0000000109097824 */ /* 0x000fc800078e0a1a */
[----:B------:R-:W-:-:S06]  /*1360*/  VIADD R23, R9, 0x7fe00000 ;  /* 0x7fe0000009177836 */ /* 0x000fcc0000000000 */
[----:B------:R-:W-:-:S10]  /*1370*/  DMUL R20, R24, R22 ;  /* 0x0000001618147228 */ /* 0x000fd40000000000 */
[----:B------:R-:W-:-:S13]  /*1380*/  FSETP.GTU.AND P1, PT, |R21|, 1.469367938527859385e-39, PT ;  /* 0x001000001500780b */ /* 0x000fda0003f2c200 */
[----:B------:R-:W-:Y:S05]  /*1390*/  @P1 BRA `(.L_x_21) ;  /* 0x0000000000941947 */ /* 0x000fea0003800000 */
[----:B------:R-:W-:Y:S01]  /*13a0*/  DFMA R14, R24, -R14, R18 ;  /* 0x8000000e180e722b */ /* 0x000fe20000000012 */
[----:B------:R-:W-:-:S09]  /*13b0*/  IMAD.MOV.U32 R22, RZ, RZ, RZ ;  /* 0x000000ffff167224 */ /* 0x000fd200078e00ff */
[C---:B------:R-:W-:Y:S02]  /*13c0*/  FSETP.NEU.AND P1, PT, R15.reuse, RZ, PT ;  /* 0x000000ff0f00720b */ /* 0x040fe40003f2d000 */
[----:B------:R-:W-:-:S04]  /*13d0*/  LOP3.LUT R19, R15, 0x80000000, R13, 0x48, !PT ;  /* 0x800000000f137812 */ /* 0x000fc800078e480d */
[----:B------:R-:W-:-:S07]  /*13e0*/  LOP3.LUT R23, R19, R23, RZ, 0xfc, !PT ;  /* 0x0000001713177212 */ /* 0x000fce00078efcff */
[----:B------:R-:W-:Y:S05]  /*13f0*/  @!P1 BRA `(.L_x_21) ;  /* 0x00000000007c9947 */ /* 0x000fea0003800000 */
[----:B------:R-:W-:Y:S01]  /*1400*/  IMAD.MOV R13, RZ, RZ, -R9 ;  /* 0x000000ffff0d7224 */ /* 0x000fe200078e0a09 */
[----:B------:R-:W-:Y:S01]  /*1410*/  DMUL.RP R22, R24, R22 ;  /* 0x0000001618167228 */ /* 0x000fe20000008000 */
[----:B------:R-:W-:Y:S01]  /*1420*/  IMAD.MOV.U32 R12, RZ, RZ, RZ ;  /* 0x000000ffff0c7224 */ /* 0x000fe200078e00ff */
[----:B------:R-:W-:-:S05]  /*1430*/  IADD3 R9, PT, PT, -R9, -0x43300000, RZ ;  /* 0xbcd0000009097810 */ /* 0x000fca0007ffe1ff */
[----:B------:R-:W-:-:S03]  /*1440*/  DFMA R12, R20, -R12, R24 ;  /* 0x8000000c140c722b */ /* 0x000fc60000000018 */
[----:B------:R-:W-:-:S07]  /*1450*/  LOP3.LUT R19, R23, R19, RZ, 0x3c, !PT ;  /* 0x0000001317137212 */ /* 0x000fce00078e3cff */
[----:B------:R-:W-:-:S04]  /*1460*/  FSETP.NEU.AND P1, PT, |R13|, R9, PT ;  /* 0x000000090d00720b */ /* 0x000fc80003f2d200 */
[----:B------:R-:W-:Y:S02]  /*1470*/  FSEL R20, R22, R20, !P1 ;  /* 0x0000001416147208 */ /* 0x000fe40004800000 */
[----:B------:R-:W-:Y:S01]  /*1480*/  FSEL R21, R19, R21, !P1 ;  /* 0x0000001513157208 */ /* 0x000fe20004800000 */
[----:B------:R-:W-:Y:S06]  /*1490*/  BRA `(.L_x_21) ;  /* 0x0000000000547947 */ /* 0x000fec0003800000 */
.L_x_20:
[----:B------:R-:W-:-:S14]  /*14a0*/  DSETP.NAN.AND P1, PT, R10, R10, PT ;  /* 0x0000000a0a00722a */ /* 0x000fdc0003f28000 */
[----:B------:R-:W-:Y:S05]  /*14b0*/  @P1 BRA `(.L_x_22) ;  /* 0x0000000000441947 */ /* 0x000fea0003800000 */
[----:B------:R-:W-:-:S14]  /*14c0*/  DSETP.NAN.AND P1, PT, R12, R12, PT ;  /* 0x0000000c0c00722a */ /* 0x000fdc0003f28000 */
[----:B------:R-:W-:Y:S05]  /*14d0*/  @P1 BRA `(.L_x_23) ;  /* 0x0000000000301947 */ /* 0x000fea0003800000 */
[----:B------:R-:W-:Y:S01]  /*14e0*/  ISETP.NE.AND P1, PT, R29, R30, PT ;  /* 0x0000001e1d00720c */ /* 0x000fe20003f25270 */
[----:B------:R-:W-:Y:S02]  /*14f0*/  IMAD.MOV.U32 R20, RZ, RZ, 0x0 ;  /* 0x00000000ff147424 */ /* 0x000fe400078e00ff */
[----:B------:R-:W-:-:S10]  /*1500*/  IMAD.MOV.U32 R21, RZ, RZ, -0x80000 ;  /* 0xfff80000ff157424 */ /* 0x000fd400078e00ff */
[----:B------:R-:W-:Y:S05]  /*1510*/  @!P1 BRA `(.L_x_21) ;  /* 0x0000000000349947 */ /* 0x000fea0003800000 */
[----:B------:R-:W-:Y:S02]  /*1520*/  ISETP.NE.AND P1, PT, R29, 0x7ff00000, PT ;  /* 0x7ff000001d00780c */ /* 0x000fe40003f25270 */
[----:B------:R-:W-:Y:S02]  /*1530*/  LOP3.LUT R21, R11, 0x80000000, R13, 0x48, !PT ;  /* 0x800000000b157812 */ /* 0x000fe400078e480d */
[----:B------:R-:W-:-:S13]  /*1540*/  ISETP.EQ.OR P1, PT, R30, RZ, !P1 ;  /* 0x000000ff1e00720c */ /* 0x000fda0004f22670 */
[----:B------:R-:W-:Y:S01]  /*1550*/  @P1 LOP3.LUT R9, R21, 0x7ff00000, RZ, 0xfc, !PT ;  /* 0x7ff0000015091812 */ /* 0x000fe200078efcff */
[----:B------:R-:W-:Y:S02]  /*1560*/  @!P1 IMAD.MOV.U32 R20, RZ, RZ, RZ ;  /* 0x000000ffff149224 */ /* 0x000fe400078e00ff */
[----:B------:R-:W-:Y:S02]  /*1570*/  @P1 IMAD.MOV.U32 R20, RZ, RZ, RZ ;  /* 0x000000ffff141224 */ /* 0x000fe400078e00ff */
[----:B------:R-:W-:Y:S01]  /*1580*/  @P1 IMAD.MOV.U32 R21, RZ, RZ, R9 ;  /* 0x000000ffff151224 */ /* 0x000fe200078e0009 */
[----:B------:R-:W-:Y:S06]  /*1590*/  BRA `(.L_x_21) ;  /* 0x0000000000147947 */ /* 0x000fec0003800000 */
.L_x_23:
[----:B------:R-:W-:Y:S01]  /*15a0*/  LOP3.LUT R21, R13, 0x80000, RZ, 0xfc, !PT ;  /* 0x000800000d157812 */ /* 0x000fe200078efcff */
[----:B------:R-:W-:Y:S01]  /*15b0*/  IMAD.MOV.U32 R20, RZ, RZ, R12 ;  /* 0x000000ffff147224 */ /* 0x000fe200078e000c */
[----:B------:R-:W-:Y:S06]  /*15c0*/  BRA `(.L_x_21) ;  /* 0x0000000000087947 */ /* 0x000fec0003800000 */
.L_x_22:
[----:B------:R-:W-:Y:S01]  /*15d0*/  LOP3.LUT R21, R11, 0x80000, RZ, 0xfc, !PT ;  /* 0x000800000b157812 */ /* 0x000fe200078efcff */
[----:B------:R-:W-:-:S07]  /*15e0*/  IMAD.MOV.U32 R20, RZ, RZ, R10 ;  /* 0x000000ffff147224 */ /* 0x000fce00078e000a */
.L_x_21:
[----:B------:R-:W-:Y:S05]  /*15f0*/  BSYNC.RECONVERGENT B3 ;  /* 0x0000000000037941 */ /* 0x000fea0003800200 */
.L_x_19:
[----:B------:R-:W-:Y:S02]  /*1600*/  IMAD.MOV.U32 R9, RZ, RZ, 0x0 ;  /* 0x00000000ff097424 */ /* 0x000fe400078e00ff */
[----:B------:R-:W-:Y:S02]  /*1610*/  IMAD.MOV.U32 R12, RZ, RZ, R20 ;  /* 0x000000ffff0c7224 */ /* 0x000fe400078e0014 */
[----:B------:R-:W-:Y:S01]  /*1620*/  IMAD.MOV.U32 R13, RZ, RZ, R21 ;  /* 0x000000ffff0d7224 */ /* 0x000fe200078e0015 */
[----:B------:R-:W-:Y:S06]  /*1630*/  RET.REL.NODEC R8 `(_Z20calculate_partial_piPfiiidl) ;  /* 0xffffffe808707950 */ /* 0x000fec0003c3ffff */
.L_x_24:
[----:B------:R-:W-:-:S00]  /*1640*/  BRA `(.L_x_24) ;  /* 0xfffffffc00fc7947 */ /* 0x000fc0000383ffff */
[----:B------:R-:W-:-:S00]  /*1650*/  NOP ;  /* 0x0000000000007918 */ /* 0x000fc00000000000 */
        /* <DEDUP_REMOVED lines=10> */
.L_x_39:


//--------------------- .text._Z12calculate_piPfii --------------------------
	.section	.text._Z12calculate_piPfii,"ax",@progbits
	.align	128
        .global         _Z12calculate_piPfii
        .type           _Z12calculate_piPfii,@function
        .size           _Z12calculate_piPfii,(.L_x_40 - _Z12calculate_piPfii)
        .other          _Z12calculate_piPfii,@"STO_CUDA_ENTRY STV_DEFAULT"
_Z12calculate_piPfii:
.text._Z12calculate_piPfii:
[----:B------:R-:W-:Y:S01]  /*0000*/  LDC R1, c[0x0][0x37c] ;  /* 0x0000df00ff017b82 */ /* 0x000fe20000000800 */
[----:B------:R-:W0:Y:S07]  /*0010*/  S2R R0, SR_TID.X ;  /* 0x0000000000007919 */ /* 0x000e2e0000002100 */
[----:B------:R-:W1:Y:S01]  /*0020*/  S2UR UR5, SR_CgaCtaId ;  /* 0x00000000000579c3 */ /* 0x000e620000008800 */
[----:B------:R-:W-:Y:S01]  /*0030*/  UMOV UR4, 0x400 ;  /* 0x0000040000047882 */ /* 0x000fe20000000000 */
[----:B------:R-:W2:Y:S01]  /*0040*/  LDCU.64 UR6, c[0x0][0x358] ;  /* 0x00006b00ff0677ac */ /* 0x000ea20008000a00 */
[----:B------:R-:W-:Y:S01]  /*0050*/  BSSY.RECONVERGENT B0, `(.L_x_25) ;  /* 0x0000071000007945 */ /* 0x000fe20003800200 */
[----:B------:R-:W3:Y:S04]  /*0060*/  LDCU UR10, c[0x0][0x388] ;  /* 0x00007100ff0a77ac */ /* 0x000ee80008000800 */
[----:B------:R-:W4:Y:S01]  /*0070*/  LDC R11, c[0x0][0x388] ;  /* 0x0000e200ff0b7b82 */ /* 0x000f220000000800 */
[----:B------:R-:W0:Y:S01]  /*0080*/  LDCU.64 UR8, c[0x0][0x380] ;  /* 0x00007000ff0877ac */ /* 0x000e220008000a00 */
[----:B-1----:R-:W-:-:S06]  /*0090*/  ULEA UR4, UR5, UR4, 0x18 ;  /* 0x0000000405047291 */ /* 0x002fcc000f8ec0ff */
[C---:B0-----:R-:W-:Y:S02]  /*00a0*/  LEA R4, R0.reuse, UR4, 0x2 ;  /* 0x0000000400047c11 */ /* 0x041fe4000f8e10ff */
[----:B----4-:R-:W-:-:S03]  /*00b0*/  ISETP.GE.AND P0, PT, R0, R11, PT ;  /* 0x0000000b0000720c */ /* 0x010fc60003f06270 */
[----:B------:R-:W0:Y:S01]  /*00c0*/  LDCU UR4, c[0x0][0x38c] ;  /* 0x00007180ff0477ac */ /* 0x000e220008000800 */
[----:B------:R1:W-:Y:S01]  /*00d0*/  STS [R4], RZ ;  /* 0x000000ff04007388 */ /* 0x0003e20000000800 */
[----:B0-----:R-:W-:-:S08]  /*00e0*/  IMAD.U32 R5, RZ, RZ, UR4 ;  /* 0x00000004ff057e24 */ /* 0x001fd0000f8e00ff */
[----:B-123--:R-:W-:Y:S05]  /*00f0*/  @P0 BRA `(.L_x_26) ;  /* 0x0000000400980947 */ /* 0x00efea0003800000 */
[----:B------:R-:W0:Y:S01]  /*0100*/  LDC R16, c[0x0][0x38c] ;  /* 0x0000e300ff107b82 */ /* 0x000e220000000800 */
[----:B------:R-:W-:Y:S01]  /*0110*/  SHF.R.S32.HI R6, RZ, 0x1f, R11 ;  /* 0x0000001fff067819 */ /* 0x000fe2000001140b */
[----:B------:R-:W-:Y:S01]  /*0120*/  BSSY.RECONVERGENT B1, `(.L_x_27) ;  /* 0x0000028000017945 */ /* 0x000fe20003800200 */
[----:B------:R-:W-:Y:S02]  /*0130*/  IMAD.MOV.U32 R9, RZ, RZ, R0 ;  /* 0x000000ffff097224 */ /* 0x000fe400078e0000 */
[----:B------:R-:W-:Y:S01]  /*0140*/  IMAD.MOV.U32 R8, RZ, RZ, RZ ;  /* 0x000000ffff087224 */ /* 0x000fe200078e00ff */
[----:B0-----:R-:W-:Y:S02]  /*0150*/  IADD3 R2, P0, PT, R0, R16, RZ ;  /* 0x0000001000027210 */ /* 0x001fe40007f1e0ff */
[----:B------:R-:W-:Y:S02]  /*0160*/  SHF.R.S32.HI R7, RZ, 0x1f, R16 ;  /* 0x0000001fff077819 */ /* 0x000fe40000011410 */
[----:B------:R-:W-:-:S03]  /*0170*/  ISETP.GT.U32.AND P1, PT, R2, R11, PT ;  /* 0x0000000b0200720c */ /* 0x000fc60003f24070 */
[----:B------:R-:W-:Y:S01]  /*0180*/  IMAD.X R3, RZ, RZ, R7, P0 ;  /* 0x000000ffff037224 */ /* 0x000fe200000e0607 */
[----:B------:R-:W-:-:S04]  /*0190*/  ISETP.GE.U32.AND P0, PT, R2, R11, PT ;  /* 0x0000000b0200720c */ /* 0x000fc80003f06070 */
[CC--:B------:R-:W-:Y:S02]  /*01a0*/  ISETP.GT.AND.EX P1, PT, R3.reuse, R6.reuse, PT, P1 ;  /* 0x000000060300720c */ /* 0x0c0fe40003f24310 */
[CC--:B------:R-:W-:Y:S02]  /*01b0*/  ISETP.GE.AND.EX P0, PT, R3.reuse, R6.reuse, PT, P0 ;  /* 0x000000060300720c */ /* 0x0c0fe40003f06300 */
[----:B------:R-:W-:Y:S02]  /*01c0*/  SEL R11, R2, R11, P1 ;  /* 0x0000000b020b7207 */ /* 0x000fe40000800000 */
[----:B------:R-:W-:Y:S02]  /*01d0*/  SEL R10, RZ, 0x1, P0 ;  /* 0x00000001ff0a7807 */ /* 0x000fe40000000000 */
[----:B------:R-:W-:Y:S02]  /*01e0*/  SEL R14, R3, R6, P1 ;  /* 0x00000006030e7207 */ /* 0x000fe40000800000 */
[----:B------:R-:W-:-:S04]  /*01f0*/  IADD3 R11, P0, P1, R11, -R2, -R10 ;  /* 0x800000020b0b7210 */ /* 0x000fc8000791e80a */
[----:B------:R-:W-:-:S04]  /*0200*/  IADD3.X R14, PT, PT, R14, -0x1, ~R3, P0, P1 ;  /* 0xffffffff0e0e7810 */ /* 0x000fc800007e2c03 */
[----:B------:R-:W-:-:S04]  /*0210*/  LOP3.LUT R2, R14, R7, RZ, 0xfc, !PT ;  /* 0x000000070e027212 */ /* 0x000fc800078efcff */
[----:B------:R-:W-:-:S13]  /*0220*/  ISETP.NE.U32.AND P0, PT, R2, RZ, PT ;  /* 0x000000ff0200720c */ /* 0x000fda0003f05070 */
[----:B------:R-:W-:Y:S05]  /*0230*/  @P0 BRA `(.L_x_28) ;  /* 0x0000000000500947 */ /* 0x000fea0003800000 */
[----:B------:R-:W0:Y:S01]  /*0240*/  I2F.U32.RP R12, R16 ;  /* 0x00000010000c7306 */ /* 0x000e220000209000 */
[----:B------:R-:W-:-:S07]  /*0250*/  ISETP.NE.U32.AND P2, PT, R16, RZ, PT ;  /* 0x000000ff1000720c */ /* 0x000fce0003f45070 */
[----:B0-----:R-:W0:Y:S02]  /*0260*/  MUFU.RCP R12, R12 ;  /* 0x0000000c000c7308 */ /* 0x001e240000001000 */
[----:B0-----:R-:W-:-:S06]  /*0270*/  VIADD R2, R12, 0xffffffe ;  /* 0x0ffffffe0c027836 */ /* 0x001fcc0000000000 */
[----:B------:R0:W1:Y:S02]  /*0280*/  F2I.FTZ.U32.TRUNC.NTZ R3, R2 ;  /* 0x0000000200037305 */ /* 0x000064000021f000 */
[----:B0-----:R-:W-:Y:S02]  /*0290*/  IMAD.MOV.U32 R2, RZ, RZ, RZ ;  /* 0x000000ffff027224 */ /* 0x001fe400078e00ff */
[----:B-1----:R-:W-:-:S04]  /*02a0*/  IMAD.MOV R13, RZ, RZ, -R3 ;  /* 0x000000ffff0d7224 */ /* 0x002fc800078e0a03 */
[----:B------:R-:W-:-:S04]  /*02b0*/  IMAD R13, R13, R16, RZ ;  /* 0x000000100d0d7224 */ /* 0x000fc800078e02ff */
[----:B------:R-:W-:-:S06]  /*02c0*/  IMAD.HI.U32 R14, R3, R13, R2 ;  /* 0x0000000d030e7227 */ /* 0x000fcc00078e0002 */
[----:B------:R-:W-:-:S04]  /*02d0*/  IMAD.HI.U32 R2, R14, R11, RZ ;  /* 0x0000000b0e027227 */ /* 0x000fc800078e00ff */
[----:B------:R-:W-:-:S04]  /*02e0*/  IMAD.MOV R3, RZ, RZ, -R2 ;  /* 0x000000ffff037224 */ /* 0x000fc800078e0a02 */
[----:B------:R-:W-:Y:S02]  /*02f0*/  IMAD R11, R16, R3, R11 ;  /* 0x00000003100b7224 */ /* 0x000fe400078e020b */
[----:B------:R-:W-:-:S03]  /*0300*/  IMAD.MOV.U32 R3, RZ, RZ, RZ ;  /* 0x000000ffff037224 */ /* 0x000fc600078e00ff */
[----:B------:R-:W-:-:S13]  /*0310*/  ISETP.GE.U32.AND P0, PT, R11, R16, PT ;  /* 0x000000100b00720c */ /* 0x000fda0003f06070 */
[----:B------:R-:W-:Y:S02]  /*0320*/  @P0 IMAD.IADD R11, R11, 0x1, -R16 ;  /* 0x000000010b0b0824 */ /* 0x000fe400078e0a10 */
[----:B------:R-:W-:-:S03]  /*0330*/  @P0 VIADD R2, R2, 0x1 ;  /* 0x0000000102020836 */ /* 0x000fc60000000000 */
[----:B------:R-:W-:-:S13]  /*0340*/  ISETP.GE.U32.AND P1, PT, R11, R16, PT ;  /* 0x000000100b00720c */ /* 0x000fda0003f26070 */
[----:B------:R-:W-:Y:S01]  /*0350*/  @P1 VIADD R2, R2, 0x1 ;  /* 0x0000000102021836 */ /* 0x000fe20000000000 */
[----:B------:R-:W-:Y:S01]  /*0360*/  @!P2 LOP3.LUT R2, RZ, R16, RZ, 0x33, !PT ;  /* 0x00000010ff02a212 */ /* 0x000fe200078e33ff */
[----:B------:R-:W-:Y:S06]  /*0370*/  BRA `(.L_x_29) ;  /* 0x0000000000087947 */ /* 0x000fec0003800000 */
.L_x_28:
[----:B------:R-:W-:-:S07]  /*0380*/  MOV R12, 0x3a0 ;  /* 0x000003a0000c7802 */ /* 0x000fce0000000f00 */
[----:B------:R-:W-:Y:S05]  /*0390*/  CALL.REL.NOINC `($__internal_1_$__cuda_sm20_div_u64) ;  /* 0x0000000400547944 */ /* 0x000fea0003c00000 */
.L_x_29:
[----:B------:R-:W-:Y:S05]  /*03a0*/  BSYNC.RECONVERGENT B1 ;  /* 0x0000000000017941 */ /* 0x000fea0003800200 */
.L_x_27:
[----:B------:R-:W-:Y:S01]  /*03b0*/  IADD3 R12, P0, PT, R2, R10, RZ ;  /* 0x0000000a020c7210 */ /* 0x000fe20007f1e0ff */
[----:B------:R-:W-:Y:S03]  /*03c0*/  BSSY.RECONVERGENT B1, `(.L_x_30) ;  /* 0x000001d000017945 */ /* 0x000fe60003800200 */
[C---:B------:R-:W-:Y:S01]  /*03d0*/  LOP3.LUT R10, R12.reuse, 0x3, RZ, 0xc0, !PT ;  /* 0x000000030c0a7812 */ /* 0x040fe200078ec0ff */
[----:B------:R-:W-:Y:S01]  /*03e0*/  IMAD.X R2, RZ, RZ, R3, P0 ;  /* 0x000000ffff027224 */ /* 0x000fe200000e0603 */
[----:B------:R-:W-:Y:S01]  /*03f0*/  ISETP.GE.U32.AND P0, PT, R12, 0x3, PT ;  /* 0x000000030c00780c */ /* 0x000fe20003f06070 */
[----:B------:R-:W-:Y:S01]  /*0400*/  IMAD.MOV.U32 R3, RZ, RZ, RZ ;  /* 0x000000ffff037224 */ /* 0x000fe200078e00ff */
[----:B------:R-:W-:Y:S02]  /*0410*/  ISETP.NE.U32.AND P1, PT, R10, 0x3, PT ;  /* 0x000000030a00780c */ /* 0x000fe40003f25070 */
[----:B------:R-:W-:-:S02]  /*0420*/  ISETP.GE.U32.AND.EX P0, PT, R2, RZ, PT, P0 ;  /* 0x000000ff0200720c */ /* 0x000fc40003f06100 */
[----:B------:R-:W-:-:S13]  /*0430*/  ISETP.NE.AND.EX P1, PT, RZ, RZ, PT, P1 ;  /* 0x000000ffff00720c */ /* 0x000fda0003f25310 */
[----:B------:R-:W-:Y:S05]  /*0440*/  @!P1 BRA `(.L_x_31) ;  /* 0x0000000000509947 */ /* 0x000fea0003800000 */
[----:B------:R-:W0:Y:S01]  /*0450*/  LDC R16, c[0x0][0x38c] ;  /* 0x0000e300ff107b82 */ /* 0x000e220000000800 */
[----:B------:R-:W1:Y:S01]  /*0460*/  LDCU.64 UR4, c[0x0][0x380] ;  /* 0x00007000ff0477ac */ /* 0x000e620008000a00 */
[----:B------:R-:W-:Y:S02]  /*0470*/  VIADD R12, R12, 0x1 ;  /* 0x000000010c0c7836 */ /* 0x000fe40000000000 */
[----:B------:R-:W-:Y:S02]  /*0480*/  IMAD.MOV.U32 R13, RZ, RZ, RZ ;  /* 0x000000ffff0d7224 */ /* 0x000fe400078e00ff */
[----:B------:R-:W-:Y:S01]  /*0490*/  IMAD.MOV.U32 R3, RZ, RZ, RZ ;  /* 0x000000ffff037224 */ /* 0x000fe200078e00ff */
[----:B------:R-:W-:Y:S02]  /*04a0*/  LOP3.LUT R12, R12, 0x3, RZ, 0xc0, !PT ;  /* 0x000000030c0c7812 */ /* 0x000fe400078ec0ff */
[----:B-1----:R-:W-:-:S04]  /*04b0*/  LEA R10, P1, R9, UR4, 0x2 ;  /* 0x00000004090a7c11 */ /* 0x002fc8000f8210ff */
[----:B------:R-:W-:Y:S02]  /*04c0*/  LEA.HI.X R11, R9, UR5, R8, 0x2, P1 ;  /* 0x00000005090b7c11 */ /* 0x000fe400088f1408 */
[----:B0-----:R-:W-:-:S07]  /*04d0*/  SHF.L.U64.HI R14, R16, 0x2, R7 ;  /* 0x00000002100e7819 */ /* 0x001fce0000010207 */
.L_x_32:
[----:B------:R0:W2:Y:S01]  /*04e0*/  LDG.E R2, desc[UR6][R10.64] ;  /* 0x000000060a027981 */ /* 0x0000a2000c1e1900 */
[----:B------:R-:W-:Y:S02]  /*04f0*/  IADD3 R12, P1, PT, R12, -0x1, RZ ;  /* 0xffffffff0c0c7810 */ /* 0x000fe40007f3e0ff */
[----:B------:R-:W-:Y:S02]  /*0500*/  IADD3 R9, P2, PT, R9, R16, RZ ;  /* 0x0000001009097210 */ /* 0x000fe40007f5e0ff */
[----:B------:R-:W-:Y:S02]  /*0510*/  IADD3.X R13, PT, PT, R13, -0x1, RZ, P1, !PT ;  /* 0xffffffff0d0d7810 */ /* 0x000fe40000ffe4ff */
[----:B------:R-:W-:Y:S01]  /*0520*/  ISETP.NE.U32.AND P1, PT, R12, RZ, PT ;  /* 0x000000ff0c00720c */ /* 0x000fe20003f25070 */
[----:B------:R-:W-:Y:S01]  /*0530*/  IMAD.X R8, R7, 0x1, R8, P2 ;  /* 0x0000000107087824 */ /* 0x000fe200010e0608 */
[----:B0-----:R-:W-:Y:S02]  /*0540*/  LEA R10, P3, R16, R10, 0x2 ;  /* 0x0000000a100a7211 */ /* 0x001fe400078610ff */
[----:B------:R-:W-:-:S03]  /*0550*/  ISETP.NE.AND.EX P1, PT, R13, RZ, PT, P1 ;  /* 0x000000ff0d00720c */ /* 0x000fc60003f25310 */
[----:B------:R-:W-:Y:S02]  /*0560*/  IMAD.X R11, R11, 0x1, R14, P3 ;  /* 0x000000010b0b7824 */ /* 0x000fe400018e060e */
[----:B--2---:R-:W-:-:S08]  /*0570*/  FADD R3, R2, R3 ;  /* 0x0000000302037221 */ /* 0x004fd00000000000 */
[----:B------:R-:W-:Y:S05]  /*0580*/  @P1 BRA `(.L_x_32) ;  /* 0xfffffffc00d41947 */ /* 0x000fea000383ffff */
.L_x_31:
[----:B------:R-:W-:Y:S05]  /*0590*/  BSYNC.RECONVERGENT B1 ;  /* 0x0000000000017941 */ /* 0x000fea0003800200 */
.L_x_30:
[----:B------:R-:W-:Y:S04]  /*05a0*/  BSSY.RECONVERGENT B1, `(.L_x_33) ;  /* 0x000001a000017945 */ /* 0x000fe80003800200 */
[----:B------:R-:W-:Y:S05]  /*05b0*/  @!P0 BRA `(.L_x_34) ;  /* 0x0000000000608947 */ /* 0x000fea0003800000 */
[----:B------:R-:W0:Y:S02]  /*05c0*/  LDC R2, c[0x0][0x38c] ;  /* 0x0000e300ff027b82 */ /* 0x000e240000000800 */
[C---:B0-----:R-:W-:Y:S01]  /*05d0*/  SHF.L.U64.HI R7, R2.reuse, 0x2, R7 ;  /* 0x0000000202077819 */ /* 0x041fe20000010207 */
[----:B------:R-:W-:-:S07]  /*05e0*/  IMAD.SHL.U32 R19, R2, 0x4, RZ ;  /* 0x0000000402137824 */ /* 0x000fce00078e00ff */
.L_x_35:
[----:B------:R-:W-:-:S04]  /*05f0*/  LEA R14, P0, R9, UR8, 0x2 ;  /* 0x00000008090e7c11 */ /* 0x000fc8000f8010ff */
[----:B------:R-:W-:Y:S02]  /*0600*/  LEA.HI.X R15, R9, UR9, R8, 0x2, P0 ;  /* 0x00000009090f7c11 */ /* 0x000fe400080f1408 */
[----:B------:R-:W-:-:S03]  /*0610*/  IADD3 R16, P0, PT, R14, R19, RZ ;  /* 0x000000130e107210 */ /* 0x000fc60007f1e0ff */
[----:B------:R-:W2:Y:S02]  /*0620*/  LDG.E R14, desc[UR6][R14.64] ;  /* 0x000000060e0e7981 */ /* 0x000ea4000c1e1900 */
[----:B------:R-:W-:Y:S01]  /*0630*/  IMAD.X R17, R15, 0x1, R7, P0 ;  /* 0x000000010f117824 */ /* 0x000fe200000e0607 */
[----:B------:R-:W-:-:S04]  /*0640*/  IADD3 R10, P0, PT, R16, R19, RZ ;  /* 0x00000013100a7210 */ /* 0x000fc80007f1e0ff */
[----:B------:R-:W-:Y:S01]  /*0650*/  IADD3.X R11, PT, PT, R17, R7, RZ, P0, !PT ;  /* 0x00000007110b7210 */ /* 0x000fe200007fe4ff */
[----:B------:R-:W3:Y:S01]  /*0660*/  LDG.E R16, desc[UR6][R16.64] ;  /* 0x0000000610107981 */ /* 0x000ee2000c1e1900 */
[----:B------:R-:W-:-:S03]  /*0670*/  IADD3 R12, P0, PT, R10, R19, RZ ;  /* 0x000000130a0c7210 */ /* 0x000fc60007f1e0ff */
[----:B------:R-:W4:Y:S02]  /*0680*/  LDG.E R10, desc[UR6][R10.64] ;  /* 0x000000060a0a7981 */ /* 0x000f24000c1e1900 */
[----:B------:R-:W-:-:S05]  /*0690*/  IMAD.X R13, R11, 0x1, R7, P0 ;  /* 0x000000010b0d7824 */ /* 0x000fca00000e0607 */
[----:B------:R-:W5:Y:S01]  /*06a0*/  LDG.E R12, desc[UR6][R12.64] ;  /* 0x000000060c0c7981 */ /* 0x000f62000c1e1900 */
[----:B------:R-:W-:-:S05]  /*06b0*/  IADD3 R9, P0, PT, R9, R19, RZ ;  /* 0x0000001309097210 */ /* 0x000fca0007f1e0ff */
[----:B------:R-:W-:Y:S01]  /*06c0*/  IMAD.X R8, R8, 0x1, R7, P0 ;  /* 0x0000000108087824 */ /* 0x000fe200000e0607 */
[----:B------:R-:W-:-:S04]  /*06d0*/  ISETP.GE.U32.AND P0, PT, R9, UR10, PT ;  /* 0x0000000a09007c0c */ /* 0x000fc8000bf06070 */
[----:B------:R-:W-:Y:S01]  /*06e0*/  ISETP.GE.AND.EX P0, PT, R8, R6, PT, P0 ;  /* 0x000000060800720c */ /* 0x000fe20003f06300 */
[----:B--2---:R-:W-:-:S04]  /*06f0*/  FADD R3, R14, R3 ;  /* 0x000000030e037221 */ /* 0x004fc80000000000 */
[----:B---3--:R-:W-:-:S04]  /*0700*/  FADD R3, R3, R16 ;  /* 0x0000001003037221 */ /* 0x008fc80000000000 */
[----:B----4-:R-:W-:-:S04]  /*0710*/  FADD R3, R3, R10 ;  /* 0x0000000a03037221 */ /* 0x010fc80000000000 */
[----:B-----5:R-:W-:Y:S01]  /*0720*/  FADD R3, R3, R12 ;  /* 0x0000000c03037221 */ /* 0x020fe20000000000 */
[----:B------:R-:W-:Y:S06]  /*0730*/  @!P0 BRA `(.L_x_35) ;  /* 0xfffffffc00ac8947 */ /* 0x000fec000383ffff */
.L_x_34:
[----:B------:R-:W-:Y:S05]  /*0740*/  BSYNC.RECONVERGENT B1 ;  /* 0x0000000000017941 */ /* 0x000fea0003800200 */
.L_x_33:
[----:B------:R0:W-:Y:S02]  /*0750*/  STS [R4], R3 ;  /* 0x0000000304007388 */ /* 0x0001e40000000800 */
.L_x_26:
[----:B------:R-:W-:Y:S05]  /*0760*/  BSYNC.RECONVERGENT B0 ;  /* 0x0000000000007941 */ /* 0x000fea0003800200 */
.L_x_25:
[----:B------:R-:W1:Y:S01]  /*0770*/  LDCU UR4, c[0x0][0x38c] ;  /* 0x00007180ff0477ac */ /* 0x000e620008000800 */
[----:B------:R-:W-:Y:S01]  /*0780*/  BAR.SYNC.DEFER_BLOCKING 0x0 ;  /* 0x0000000000007b1d */ /* 0x000fe20000010000 */
[----:B------:R-:W-:Y:S01]  /*0790*/  ISETP.NE.AND P1, PT, R0, RZ, PT ;  /* 0x000000ff0000720c */ /* 0x000fe20003f25270 */
[----:B-1----:R-:W-:-:S09]  /*07a0*/  UISETP.GE.AND UP0, UPT, UR4, 0x2, UPT ;  /* 0x000000020400788c */ /* 0x002fd2000bf06270 */
[----:B------:R-:W-:Y:S05]  /*07b0*/  BRA.U !UP0, `(.L_x_36) ;  /* 0x00000001082c7547 */ /* 0x000fea000b800000 */
.L_x_37:
[----:B------:R-:W-:-:S04]  /*07c0*/  SHF.R.U32.HI R7, RZ, 0x1, R5 ;  /* 0x00000001ff077819 */ /* 0x000fc80000011605 */
[----:B------:R-:W-:-:S13]  /*07d0*/  ISETP.GE.U32.AND P0, PT, R0, R7, PT ;  /* 0x000000070000720c */ /* 0x000fda0003f06070 */
[----:B------:R-:W-:Y:S01]  /*07e0*/  @!P0 IMAD R2, R7, 0x4, R4 ;  /* 0x0000000407028824 */ /* 0x000fe200078e0204 */
[----:B0-----:R-:W-:Y:S05]  /*07f0*/  @!P0 LDS R3, [R4] ;  /* 0x0000000004038984 */ /* 0x001fea0000000800 */
[----:B------:R-:W0:Y:S02]  /*0800*/  @!P0 LDS R2, [R2] ;  /* 0x0000000002028984 */ /* 0x000e240000000800 */
[----:B0-----:R-:W-:-:S05]  /*0810*/  @!P0 FADD R3, R2, R3 ;  /* 0x0000000302038221 */ /* 0x001fca0000000000 */
[----:B------:R1:W-:Y:S01]  /*0820*/  @!P0 STS [R4], R3 ;  /* 0x0000000304008388 */ /* 0x0003e20000000800 */
[----:B------:R-:W-:Y:S01]  /*0830*/  BAR.SYNC.DEFER_BLOCKING 0x0 ;  /* 0x0000000000007b1d */ /* 0x000fe20000010000 */
[----:B------:R-:W-:Y:S01]  /*0840*/  ISETP.GT.U32.AND P0, PT, R5, 0x3, PT ;  /* 0x000000030500780c */ /* 0x000fe20003f04070 */
[----:B------:R-:W-:-:S12]  /*0850*/  IMAD.MOV.U32 R5, RZ, RZ, R7 ;  /* 0x000000ffff057224 */ /* 0x000fd800078e0007 */
[----:B-1----:R-:W-:Y:S05]  /*0860*/  @P0 BRA `(.L_x_37) ;  /* 0xfffffffc00d40947 */ /* 0x002fea000383ffff */
.L_x_36:
[----:B------:R-:W-:Y:S05]  /*0870*/  @P1 EXIT ;  /* 0x000000000000194d */ /* 0x000fea0003800000 */
[----:B------:R-:W1:Y:S01]  /*0880*/  S2UR UR5, SR_CgaCtaId ;  /* 0x00000000000579c3 */ /* 0x000e620000008800 */
[----:B------:R-:W-:-:S07]  /*0890*/  UMOV UR4, 0x400 ;  /* 0x0000040000047882 */ /* 0x000fce0000000000 */
[----:B0-----:R-:W0:Y:S01]  /*08a0*/  LDC.64 R2, c[0x0][0x380] ;  /* 0x0000e000ff027b82 */ /* 0x001e220000000a00 */
[----:B-1----:R-:W-:-:S09]  /*08b0*/  ULEA UR4, UR5, UR4, 0x18 ;  /* 0x0000000405047291 */ /* 0x002fd2000f8ec0ff */
[----:B------:R-:W0:Y:S04]  /*08c0*/  LDS R5, [UR4] ;  /* 0x00000004ff057984 */ /* 0x000e280008000800 */
[----:B0-----:R-:W-:Y:S01]  /*08d0*/  STG.E desc[UR6][R2.64], R5 ;  /* 0x0000000502007986 */ /* 0x001fe2000c101906 */
[----:B------:R-:W-:Y:S05]  /*08e0*/  EXIT ;  /* 0x000000000000794d */ /* 0x000fea0003800000 */
        .weak           $__internal_1_$__cuda_sm20_div_u64
        .type           $__internal_1_$__cuda_sm20_div_u64,@function
        .size           $__internal_1_$__cuda_sm20_div_u64,(.L_x_40 - $__internal_1_$__cuda_sm20_div_u64)
$__internal_1_$__cuda_sm20_div_u64:
[----:B------:R-:W0:Y:S01]  /*08f0*/  LDCU UR4, c[0x0][0x38c] ;  /* 0x00007180ff0477ac */ /* 0x000e220008000800 */
[----:B------:R-:W-:Y:S02]  /*0900*/  IMAD.MOV.U32 R19, RZ, RZ, R7 ;  /* 0x000000ffff137224 */ /* 0x000fe400078e0007 */
[----:B0-----:R-:W-:-:S04]  /*0910*/  IMAD.U32 R18, RZ, RZ, UR4 ;  /* 0x00000004ff127e24 */ /* 0x001fc8000f8e00ff */
[----:B------:R-:W0:Y:S08]  /*0920*/  I2F.U64.RP R13, R18 ;  /* 0x00000012000d7312 */ /* 0x000e300000309000 */
[----:B0-----:R-:W0:Y:S02]  /*0930*/  MUFU.RCP R13, R13 ;  /* 0x0000000d000d7308 */ /* 0x001e240000001000 */
[----:B0-----:R-:W-:-:S06]  /*0940*/  VIADD R2, R13, 0x1ffffffe ;  /* 0x1ffffffe0d027836 */ /* 0x001fcc0000000000 */
[----:B------:R-:W0:Y:S02]  /*0950*/  F2I.U64.TRUNC R2, R2 ;  /* 0x0000000200027311 */ /* 0x000e24000020d800 */
[----:B0-----:R-:W-:-:S04]  /*0960*/  IMAD.WIDE.U32 R16, R2, UR4, RZ ;  /* 0x0000000402107c25 */ /* 0x001fc8000f8e00ff */
[C---:B------:R-:W-:Y:S01]  /*0970*/  IMAD R15, R2.reuse, R7, R17 ;  /* 0x00000007020f7224 */ /* 0x040fe200078e0211 */
[----:B------:R-:W-:Y:S01]  /*0980*/  IADD3 R21, P0, PT, RZ, -R16, RZ ;  /* 0x80000010ff157210 */ /* 0x000fe20007f1e0ff */
[----:B------:R-:W-:Y:S02]  /*0990*/  IMAD.MOV.U32 R17, RZ, RZ, R2 ;  /* 0x000000ffff117224 */ /* 0x000fe400078e0002 */
[----:B------:R-:W-:Y:S02]  /*09a0*/  IMAD R15, R3, UR4, R15 ;  /* 0x00000004030f7c24 */ /* 0x000fe4000f8e020f */
[----:B------:R-:W-:-:S04]  /*09b0*/  IMAD.HI.U32 R16, R2, R21, RZ ;  /* 0x0000001502107227 */ /* 0x000fc800078e00ff */
[----:B------:R-:W-:-:S04]  /*09c0*/  IMAD.X R15, RZ, RZ, ~R15, P0 ;  /* 0x000000ffff0f7224 */ /* 0x000fc800000e0e0f */
[----:B------:R-:W-:-:S04]  /*09d0*/  IMAD.WIDE.U32 R16, P0, R2, R15, R16 ;  /* 0x0000000f02107225 */ /* 0x000fc80007800010 */
[C---:B------:R-:W-:Y:S02]  /*09e0*/  IMAD R19, R3.reuse, R15, RZ ;  /* 0x0000000f03137224 */ /* 0x040fe400078e02ff */
[----:B------:R-:W-:-:S04]  /*09f0*/  IMAD.HI.U32 R16, P1, R3, R21, R16 ;  /* 0x0000001503107227 */ /* 0x000fc80007820010 */
[----:B------:R-:W-:Y:S01]  /*0a00*/  IMAD.HI.U32 R13, R3, R15, RZ ;  /* 0x0000000f030d7227 */ /* 0x000fe200078e00ff */
[----:B------:R-:W-:-:S03]  /*0a10*/  IADD3 R17, P2, PT, R19, R16, RZ ;  /* 0x0000001013117210 */ /* 0x000fc60007f5e0ff */
[----:B------:R-:W-:Y:S02]  /*0a20*/  IMAD.X R13, R13, 0x1, R3, P0 ;  /* 0x000000010d0d7824 */ /* 0x000fe400000e0603 */
[----:B------:R-:W-:-:S03]  /*0a30*/  IMAD.WIDE.U32 R2, R17, UR4, RZ ;  /* 0x0000000411027c25 */ /* 0x000fc6000f8e00ff */
[----:B------:R-:W-:Y:S01]  /*0a40*/  IADD3.X R13, PT, PT, RZ, RZ, R13, P2, P1 ;  /* 0x000000ffff0d7210 */ /* 0x000fe200017e240d */
[----:B------:R-:W-:Y:S01]  /*0a50*/  IMAD R16, R17, R7, R3 ;  /* 0x0000000711107224 */ /* 0x000fe200078e0203 */
[----:B------:R-:W-:-:S03]  /*0a60*/  IADD3 R3, P0, PT, RZ, -R2, RZ ;  /* 0x80000002ff037210 */ /* 0x000fc60007f1e0ff */
[----:B------:R-:W-:Y:S02]  /*0a70*/  IMAD R2, R13, UR4, R16 ;  /* 0x000000040d027c24 */ /* 0x000fe4000f8e0210 */
[----:B------:R-:W-:-:S03]  /*0a80*/  IMAD.HI.U32 R16, R17, R3, RZ ;  /* 0x0000000311107227 */ /* 0x000fc600078e00ff */
[----:B------:R-:W-:-:S05]  /*0a90*/  IADD3.X R2, PT, PT, RZ, ~R2, RZ, P0, !PT ;  /* 0x80000002ff027210 */ /* 0x000fca00007fe4ff */
[----:B------:R-:W-:-:S04]  /*0aa0*/  IMAD.WIDE.U32 R16, P0, R17, R2, R16 ;  /* 0x0000000211107225 */ /* 0x000fc80007800010 */
[C---:B------:R-:W-:Y:S02]  /*0ab0*/  IMAD R18, R13.reuse, R2, RZ ;  /* 0x000000020d127224 */ /* 0x040fe400078e02ff */
[----:B------:R-:W-:-:S04]  /*0ac0*/  IMAD.HI.U32 R15, P1, R13, R3, R16 ;  /* 0x000000030d0f7227 */ /* 0x000fc80007820010 */
[----:B------:R-:W-:Y:S01]  /*0ad0*/  IMAD.HI.U32 R2, R13, R2, RZ ;  /* 0x000000020d027227 */ /* 0x000fe200078e00ff */
[----:B------:R-:W-:-:S03]  /*0ae0*/  IADD3 R15, P2, PT, R18, R15, RZ ;  /* 0x0000000f120f7210 */ /* 0x000fc60007f5e0ff */
[----:B------:R-:W-:Y:S02]  /*0af0*/  IMAD.X R13, R2, 0x1, R13, P0 ;  /* 0x00000001020d7824 */ /* 0x000fe400000e060d */
[----:B------:R-:W-:-:S03]  /*0b00*/  IMAD.HI.U32 R2, R15, R11, RZ ;  /* 0x0000000b0f027227 */ /* 0x000fc600078e00ff */
[----:B------:R-:W-:Y:S01]  /*0b10*/  IADD3.X R13, PT, PT, RZ, RZ, R13, P2, P1 ;  /* 0x000000ffff0d7210 */ /* 0x000fe200017e240d */
[----:B------:R-:W-:Y:S02]  /*0b20*/  IMAD.MOV.U32 R3, RZ, RZ, RZ ;  /* 0x000000ffff037224 */ /* 0x000fe400078e00ff */
[----:B------:R-:W-:-:S04]  /*0b30*/  IMAD.WIDE.U32 R2, R15, R14, R2 ;  /* 0x0000000e0f027225 */ /* 0x000fc800078e0002 */
[C---:B------:R-:W-:Y:S02]  /*0b40*/  IMAD R15, R13.reuse, R14, RZ ;  /* 0x0000000e0d0f7224 */ /* 0x040fe400078e02ff */
[----:B------:R-:W-:-:S04]  /*0b50*/  IMAD.HI.U32 R2, P0, R13, R11, R2 ;  /* 0x0000000b0d027227 */ /* 0x000fc80007800002 */
[----:B------:R-:W-:Y:S01]  /*0b60*/  IMAD.HI.U32 R13, R13, R14, RZ ;  /* 0x0000000e0d0d7227 */ /* 0x000fe200078e00ff */
[----:B------:R-:W-:-:S03]  /*0b70*/  IADD3 R15, P1, PT, R15, R2, RZ ;  /* 0x000000020f0f7210 */ /* 0x000fc60007f3e0ff */
[----:B------:R-:W-:Y:S02]  /*0b80*/  IMAD.X R13, RZ, RZ, R13, P0 ;  /* 0x000000ffff0d7224 */ /* 0x000fe400000e060d */
[----:B------:R-:W-:-:S04]  /*0b90*/  IMAD.WIDE.U32 R2, R15, UR4, RZ ;  /* 0x000000040f027c25 */ /* 0x000fc8000f8e00ff */
[----:B------:R-:W-:Y:S01]  /*0ba0*/  IMAD.X R13, RZ, RZ, R13, P1 ;  /* 0x000000ffff0d7224 */ /* 0x000fe200008e060d */
[----:B------:R-:W-:Y:S01]  /*0bb0*/  IADD3 R18, P1, PT, -R2, R11, RZ ;  /* 0x0000000b02127210 */ /* 0x000fe20007f3e1ff */
[C---:B------:R-:W-:Y:S01]  /*0bc0*/  IMAD R16, R15.reuse, R7, R3 ;  /* 0x000000070f107224 */ /* 0x040fe200078e0203 */
[----:B------:R-:W-:Y:S02]  /*0bd0*/  IADD3 R2, P2, PT, R15, 0x1, RZ ;  /* 0x000000010f027810 */ /* 0x000fe40007f5e0ff */
[----:B------:R-:W-:Y:S01]  /*0be0*/  ISETP.GE.U32.AND P0, PT, R18, UR4, PT ;  /* 0x0000000412007c0c */ /* 0x000fe2000bf06070 */
[----:B------:R-:W-:-:S04]  /*0bf0*/  IMAD R3, R13, UR4, R16 ;  /* 0x000000040d037c24 */ /* 0x000fc8000f8e0210 */
[----:B------:R-:W-:Y:S01]  /*0c00*/  IMAD.X R20, R14, 0x1, ~R3, P1 ;  /* 0x000000010e147824 */ /* 0x000fe200008e0e03 */
[----:B------:R-:W-:Y:S01]  /*0c10*/  IADD3 R3, P1, PT, R18, -UR4, RZ ;  /* 0x8000000412037c10 */ /* 0x000fe2000ff3e0ff */
[----:B------:R-:W-:-:S03]  /*0c20*/  IMAD.X R14, RZ, RZ, R13, P2 ;  /* 0x000000ffff0e7224 */ /* 0x000fc600010e060d */
[C---:B------:R-:W-:Y:S01]  /*0c30*/  ISETP.GE.U32.AND.EX P0, PT, R20.reuse, R7, PT, P0 ;  /* 0x000000071400720c */ /* 0x040fe20003f06100 */
[----:B------:R-:W-:Y:S01]  /*0c40*/  IMAD.X R16, R20, 0x1, ~R7, P1 ;  /* 0x0000000114107824 */ /* 0x000fe200008e0e07 */
[----:B------:R-:W-:Y:S02]  /*0c50*/  ISETP.NE.U32.AND P1, PT, RZ, UR4, PT ;  /* 0x00000004ff007c0c */ /* 0x000fe4000bf25070 */
[----:B------:R-:W-:Y:S02]  /*0c60*/  SEL R15, R2, R15, P0 ;  /* 0x0000000f020f7207 */ /* 0x000fe40000000000 */
[----:B------:R-:W-:Y:S02]  /*0c70*/  SEL R3, R3, R18, P0 ;  /* 0x0000001203037207 */ /* 0x000fe40000000000 */
[----:B------:R-:W-:Y:S01]  /*0c80*/  SEL R14, R14, R13, P0 ;  /* 0x0000000d0e0e7207 */ /* 0x000fe20000000000 */
[----:B------:R-:W-:Y:S01]  /*0c90*/  IMAD.MOV.U32 R13, RZ, RZ, 0x0 ;  /* 0x00000000ff0d7424 */ /* 0x000fe200078e00ff */
[----:B------:R-:W-:-:S02]  /*0ca0*/  IADD3 R2, P2, PT, R15, 0x1, RZ ;  /* 0x000000010f027810 */ /* 0x000fc40007f5e0ff */
[----:B------:R-:W-:Y:S02]  /*0cb0*/  SEL R16, R16, R20, P0 ;  /* 0x0000001410107207 */ /* 0x000fe40000000000 */
[----:B------:R-:W-:Y:S01]  /*0cc0*/  ISETP.GE.U32.AND P0, PT, R3, UR4, PT ;  /* 0x0000000403007c0c */ /* 0x000fe2000bf06070 */
[----:B------:R-:W-:Y:S01]  /*0cd0*/  IMAD.X R3, RZ, RZ, R14, P2 ;  /* 0x000000ffff037224 */ /* 0x000fe200010e060e */
[----:B------:R-:W-:Y:S02]  /*0ce0*/  ISETP.NE.AND.EX P1, PT, R7, RZ, PT, P1 ;  /* 0x000000ff0700720c */ /* 0x000fe40003f25310 */
[----:B------:R-:W-:-:S04]  /*0cf0*/  ISETP.GE.U32.AND.EX P0, PT, R16, R7, PT, P0 ;  /* 0x000000071000720c */ /* 0x000fc80003f06100 */
[----:B------:R-:W-:Y:S02]  /*0d00*/  SEL R2, R2, R15, P0 ;  /* 0x0000000f02027207 */ /* 0x000fe40000000000 */
[----:B------:R-:W-:Y:S02]  /*0d10*/  SEL R3, R3, R14, P0 ;  /* 0x0000000e03037207 */ /* 0x000fe40000000000 */
[----:B------:R-:W-:Y:S02]  /*0d20*/  SEL R2, R2, 0xffffffff, P1 ;  /* 0xffffffff02027807 */ /* 0x000fe40000800000 */
[----:B------:R-:W-:Y:S01]  /*0d30*/  SEL R3, R3, 0xffffffff, P1 ;  /* 0xffffffff03037807 */ /* 0x000fe20000800000 */
[----:B------:R-:W-:Y:S06]  /*0d40*/  RET.REL.NODEC R12 `(_Z12calculate_piPfii) ;  /* 0xfffffff00cac7950 */ /* 0x000fec0003c3ffff */
.L_x_38:
        /* <DEDUP_REMOVED lines=11> */
.L_x_40:


//--------------------- .nv.shared._Z20calculate_partial_piPfiiidl --------------------------
	.section	.nv.shared._Z20calculate_partial_piPfiiidl,"aw",@nobits
	.sectionflags	@""
	.align	16
	.zero		1024


//--------------------- .nv.shared.reserved.0     --------------------------
	.section	.nv.shared.reserved.0,"aw",@nobits
	.weak		__nv_reservedSMEM_offset_0_alias
	.size		__nv_reservedSMEM_offset_0_alias, 0, 64
	.other		__nv_reservedSMEM_offset_0_alias,@"STO_CUDA_RESERVED_SHARED STV_DEFAULT"
__nv_reservedSMEM_offset_0_alias:
	.zero		0
	.zero		64


//--------------------- .nv.shared._Z12calculate_piPfii --------------------------
	.section	.nv.shared._Z12calculate_piPfii,"aw",@nobits
	.sectionflags	@""
	.align	16
	.zero		1024


//--------------------- .nv.constant0._Z20calculate_partial_piPfiiidl --------------------------
	.section	.nv.constant0._Z20calculate_partial_piPfiiidl,"a",@progbits
	.sectionflags	@""
	.align	4
.nv.constant0._Z20calculate_partial_piPfiiidl:
	.zero		936


//--------------------- .nv.constant0._Z12calculate_piPfii --------------------------
	.section	.nv.constant0._Z12calculate_piPfii,"a",@progbits
	.sectionflags	@""
	.align	4
.nv.constant0._Z12calculate_piPfii:
	.zero		912


//--------------------- SYMBOLS --------------------------

	.type		.nv.reservedSmem.offset0,@object
	.size		.nv.reservedSmem.offset0,0x4
	.type		.nv.reservedSmem.cap,@object
	.size		.nv.reservedSmem.cap,0x4
